//
// Generated by NVIDIA NVVM Compiler
//
// Compiler Build ID: CL-36424714
// Cuda compilation tools, release 13.0, V13.0.88
// Based on NVVM 20.0.0
//

.version 9.0
.target sm_100
.address_size 64

	// .globl	_Z18calculate_distancePfS_S_iii

.visible .entry _Z18calculate_distancePfS_S_iii(
	.param .u64 .ptr .align 1 _Z18calculate_distancePfS_S_iii_param_0,
	.param .u64 .ptr .align 1 _Z18calculate_distancePfS_S_iii_param_1,
	.param .u64 .ptr .align 1 _Z18calculate_distancePfS_S_iii_param_2,
	.param .u32 _Z18calculate_distancePfS_S_iii_param_3,
	.param .u32 _Z18calculate_distancePfS_S_iii_param_4,
	.param .u32 _Z18calculate_distancePfS_S_iii_param_5
)
{
	.reg .pred 	%p<21>;
	.reg .b32 	%r<68>;
	.reg .b32 	%f<82>;
	.reg .b64 	%rd<48>;

	ld.param.u64 	%rd8, [_Z18calculate_distancePfS_S_iii_param_0];
	ld.param.u64 	%rd9, [_Z18calculate_distancePfS_S_iii_param_1];
	ld.param.u64 	%rd10, [_Z18calculate_distancePfS_S_iii_param_2];
	ld.param.u32 	%r34, [_Z18calculate_distancePfS_S_iii_param_3];
	ld.param.u32 	%r32, [_Z18calculate_distancePfS_S_iii_param_4];
	ld.param.u32 	%r33, [_Z18calculate_distancePfS_S_iii_param_5];
	cvta.to.global.u64 	%rd1, %rd9;
	cvta.to.global.u64 	%rd2, %rd8;
	cvta.to.global.u64 	%rd3, %rd10;
	mov.u32 	%r35, %ctaid.x;
	mov.u32 	%r36, %ntid.x;
	mov.u32 	%r37, %tid.x;
	mad.lo.s32 	%r1, %r35, %r36, %r37;
	setp.ge.s32 	%p1, %r1, %r34;
	setp.lt.s32 	%p2, %r32, 1;
	or.pred  	%p3, %p1, %p2;
	@%p3 bra 	$L__BB0_26;
	setp.lt.s32 	%p4, %r33, 1;
	mul.lo.s32 	%r2, %r33, %r1;
	mul.lo.s32 	%r3, %r32, %r1;
	@%p4 bra 	$L__BB0_15;
	and.b32  	%r4, %r33, 7;
	add.s32 	%r5, %r4, -1;
	and.b32  	%r6, %r33, 3;
	and.b32  	%r7, %r33, 2147483640;
	and.b32  	%r8, %r33, 1;
	neg.s32 	%r9, %r7;
	add.s64 	%rd4, %rd2, 16;
	mov.b32 	%r58, 0;
$L__BB0_3:
	setp.lt.u32 	%p13, %r33, 8;
	mul.lo.s32 	%r11, %r58, %r33;
	mov.f32 	%f81, 0f00000000;
	mov.b32 	%r62, 0;
	@%p13 bra 	$L__BB0_6;
	mul.wide.u32 	%rd19, %r11, 4;
	add.s64 	%rd20, %rd1, %rd19;
	add.s64 	%rd47, %rd20, 16;
	mov.f32 	%f81, 0f00000000;
	mov.u32 	%r59, %r2;
	mov.u32 	%r60, %r9;
$L__BB0_5:
	.pragma "nounroll";
	mul.wide.s32 	%rd21, %r59, 4;
	add.s64 	%rd22, %rd4, %rd21;
	ld.global.f32 	%f16, [%rd22+-16];
	ld.global.f32 	%f17, [%rd47+-16];
	sub.f32 	%f18, %f16, %f17;
	fma.rn.f32 	%f19, %f18, %f18, %f81;
	ld.global.f32 	%f20, [%rd22+-12];
	ld.global.f32 	%f21, [%rd47+-12];
	sub.f32 	%f22, %f20, %f21;
	fma.rn.f32 	%f23, %f22, %f22, %f19;
	ld.global.f32 	%f24, [%rd22+-8];
	ld.global.f32 	%f25, [%rd47+-8];
	sub.f32 	%f26, %f24, %f25;
	fma.rn.f32 	%f27, %f26, %f26, %f23;
	ld.global.f32 	%f28, [%rd22+-4];
	ld.global.f32 	%f29, [%rd47+-4];
	sub.f32 	%f30, %f28, %f29;
	fma.rn.f32 	%f31, %f30, %f30, %f27;
	ld.global.f32 	%f32, [%rd22];
	ld.global.f32 	%f33, [%rd47];
	sub.f32 	%f34, %f32, %f33;
	fma.rn.f32 	%f35, %f34, %f34, %f31;
	ld.global.f32 	%f36, [%rd22+4];
	ld.global.f32 	%f37, [%rd47+4];
	sub.f32 	%f38, %f36, %f37;
	fma.rn.f32 	%f39, %f38, %f38, %f35;
	ld.global.f32 	%f40, [%rd22+8];
	ld.global.f32 	%f41, [%rd47+8];
	sub.f32 	%f42, %f40, %f41;
	fma.rn.f32 	%f43, %f42, %f42, %f39;
	ld.global.f32 	%f44, [%rd22+12];
	ld.global.f32 	%f45, [%rd47+12];
	sub.f32 	%f46, %f44, %f45;
	fma.rn.f32 	%f81, %f46, %f46, %f43;
	add.s32 	%r60, %r60, 8;
	add.s32 	%r59, %r59, 8;
	add.s64 	%rd47, %rd47, 32;
	setp.ne.s32 	%p14, %r60, 0;
	mov.u32 	%r62, %r7;
	@%p14 bra 	$L__BB0_5;
$L__BB0_6:
	setp.eq.s32 	%p15, %r4, 0;
	@%p15 bra 	$L__BB0_14;
	setp.lt.u32 	%p16, %r5, 3;
	@%p16 bra 	$L__BB0_9;
	add.s32 	%r51, %r62, %r2;
	mul.wide.s32 	%rd23, %r51, 4;
	add.s64 	%rd24, %rd2, %rd23;
	ld.global.f32 	%f48, [%rd24];
	add.s32 	%r52, %r62, %r11;
	mul.wide.u32 	%rd25, %r52, 4;
	add.s64 	%rd26, %rd1, %rd25;
	ld.global.f32 	%f49, [%rd26];
	sub.f32 	%f50, %f48, %f49;
	fma.rn.f32 	%f51, %f50, %f50, %f81;
	ld.global.f32 	%f52, [%rd24+4];
	cvt.u64.u32 	%rd27, %r11;
	cvt.u64.u32 	%rd28, %r62;
	add.s64 	%rd29, %rd28, %rd27;
	shl.b64 	%rd30, %rd29, 2;
	add.s64 	%rd31, %rd1, %rd30;
	ld.global.f32 	%f53, [%rd31+4];
	sub.f32 	%f54, %f52, %f53;
	fma.rn.f32 	%f55, %f54, %f54, %f51;
	ld.global.f32 	%f56, [%rd24+8];
	ld.global.f32 	%f57, [%rd31+8];
	sub.f32 	%f58, %f56, %f57;
	fma.rn.f32 	%f59, %f58, %f58, %f55;
	ld.global.f32 	%f60, [%rd24+12];
	ld.global.f32 	%f61, [%rd31+12];
	sub.f32 	%f62, %f60, %f61;
	fma.rn.f32 	%f81, %f62, %f62, %f59;
	add.s32 	%r62, %r62, 4;
$L__BB0_9:
	setp.eq.s32 	%p17, %r6, 0;
	@%p17 bra 	$L__BB0_14;
	setp.eq.s32 	%p18, %r6, 1;
	@%p18 bra 	$L__BB0_12;
	add.s32 	%r53, %r62, %r2;
	mul.wide.s32 	%rd32, %r53, 4;
	add.s64 	%rd33, %rd2, %rd32;
	ld.global.f32 	%f64, [%rd33];
	add.s32 	%r54, %r62, %r11;
	mul.wide.u32 	%rd34, %r54, 4;
	add.s64 	%rd35, %rd1, %rd34;
	ld.global.f32 	%f65, [%rd35];
	sub.f32 	%f66, %f64, %f65;
	fma.rn.f32 	%f67, %f66, %f66, %f81;
	ld.global.f32 	%f68, [%rd33+4];
	cvt.u64.u32 	%rd36, %r11;
	cvt.u64.u32 	%rd37, %r62;
	add.s64 	%rd38, %rd37, %rd36;
	shl.b64 	%rd39, %rd38, 2;
	add.s64 	%rd40, %rd1, %rd39;
	ld.global.f32 	%f69, [%rd40+4];
	sub.f32 	%f70, %f68, %f69;
	fma.rn.f32 	%f81, %f70, %f70, %f67;
	add.s32 	%r62, %r62, 2;
$L__BB0_12:
	setp.eq.s32 	%p19, %r8, 0;
	@%p19 bra 	$L__BB0_14;
	add.s32 	%r55, %r62, %r2;
	mul.wide.s32 	%rd41, %r55, 4;
	add.s64 	%rd42, %rd2, %rd41;
	ld.global.f32 	%f71, [%rd42];
	add.s32 	%r56, %r62, %r11;
	mul.wide.u32 	%rd43, %r56, 4;
	add.s64 	%rd44, %rd1, %rd43;
	ld.global.f32 	%f72, [%rd44];
	sub.f32 	%f73, %f71, %f72;
	fma.rn.f32 	%f81, %f73, %f73, %f81;
$L__BB0_14:
	add.s32 	%r57, %r58, %r3;
	mul.wide.s32 	%rd45, %r57, 4;
	add.s64 	%rd46, %rd3, %rd45;
	st.global.f32 	[%rd46], %f81;
	add.s32 	%r58, %r58, 1;
	setp.eq.s32 	%p20, %r58, %r32;
	@%p20 bra 	$L__BB0_26;
	bra.uni 	$L__BB0_3;
$L__BB0_15:
	and.b32  	%r22, %r32, 7;
	setp.lt.u32 	%p5, %r32, 8;
	mov.b32 	%r66, 0;
	@%p5 bra 	$L__BB0_18;
	and.b32  	%r66, %r32, 2147483640;
	mov.b32 	%r64, 0;
$L__BB0_17:
	.pragma "nounroll";
	add.s32 	%r40, %r64, %r3;
	mul.wide.s32 	%rd11, %r40, 4;
	add.s64 	%rd12, %rd3, %rd11;
	mov.b32 	%r41, 0;
	st.global.u32 	[%rd12], %r41;
	st.global.u32 	[%rd12+4], %r41;
	st.global.u32 	[%rd12+8], %r41;
	st.global.u32 	[%rd12+12], %r41;
	st.global.u32 	[%rd12+16], %r41;
	st.global.u32 	[%rd12+20], %r41;
	st.global.u32 	[%rd12+24], %r41;
	st.global.u32 	[%rd12+28], %r41;
	add.s32 	%r64, %r64, 8;
	setp.ne.s32 	%p6, %r64, %r66;
	@%p6 bra 	$L__BB0_17;
$L__BB0_18:
	setp.eq.s32 	%p7, %r22, 0;
	@%p7 bra 	$L__BB0_26;
	and.b32  	%r27, %r32, 3;
	setp.lt.u32 	%p8, %r22, 4;
	@%p8 bra 	$L__BB0_21;
	add.s32 	%r42, %r66, %r3;
	mul.wide.s32 	%rd13, %r42, 4;
	add.s64 	%rd14, %rd3, %rd13;
	mov.b32 	%r43, 0;
	st.global.u32 	[%rd14], %r43;
	st.global.u32 	[%rd14+4], %r43;
	st.global.u32 	[%rd14+8], %r43;
	st.global.u32 	[%rd14+12], %r43;
	add.s32 	%r66, %r66, 4;
$L__BB0_21:
	setp.eq.s32 	%p9, %r27, 0;
	@%p9 bra 	$L__BB0_26;
	setp.eq.s32 	%p10, %r27, 1;
	@%p10 bra 	$L__BB0_24;
	add.s32 	%r44, %r66, %r3;
	mul.wide.s32 	%rd15, %r44, 4;
	add.s64 	%rd16, %rd3, %rd15;
	mov.b32 	%r45, 0;
	st.global.u32 	[%rd16], %r45;
	st.global.u32 	[%rd16+4], %r45;
	add.s32 	%r66, %r66, 2;
$L__BB0_24:
	and.b32  	%r46, %r32, 1;
	setp.eq.b32 	%p11, %r46, 1;
	not.pred 	%p12, %p11;
	@%p12 bra 	$L__BB0_26;
	add.s32 	%r47, %r66, %r3;
	mul.wide.s32 	%rd17, %r47, 4;
	add.s64 	%rd18, %rd3, %rd17;
	mov.b32 	%r48, 0;
	st.global.u32 	[%rd18], %r48;
$L__BB0_26:
	ret;

}
	// .globl	_Z14assign_clusterPiPKfS1_iiiPfS_
.visible .entry _Z14assign_clusterPiPKfS1_iiiPfS_(
	.param .u64 .ptr .align 1 _Z14assign_clusterPiPKfS1_iiiPfS__param_0,
	.param .u64 .ptr .align 1 _Z14assign_clusterPiPKfS1_iiiPfS__param_1,
	.param .u64 .ptr .align 1 _Z14assign_clusterPiPKfS1_iiiPfS__param_2,
	.param .u32 _Z14assign_clusterPiPKfS1_iiiPfS__param_3,
	.param .u32 _Z14assign_clusterPiPKfS1_iiiPfS__param_4,
	.param .u32 _Z14assign_clusterPiPKfS1_iiiPfS__param_5,
	.param .u64 .ptr .align 1 _Z14assign_clusterPiPKfS1_iiiPfS__param_6,
	.param .u64 .ptr .align 1 _Z14assign_clusterPiPKfS1_iiiPfS__param_7
)
{
	.reg .pred 	%p<28>;
	.reg .b32 	%r<119>;
	.reg .b32 	%f<154>;
	.reg .b64 	%rd<63>;

	ld.param.u64 	%rd10, [_Z14assign_clusterPiPKfS1_iiiPfS__param_0];
	ld.param.u64 	%rd12, [_Z14assign_clusterPiPKfS1_iiiPfS__param_1];
	ld.param.u64 	%rd13, [_Z14assign_clusterPiPKfS1_iiiPfS__param_2];
	ld.param.u32 	%r68, [_Z14assign_clusterPiPKfS1_iiiPfS__param_3];
	ld.param.u32 	%r66, [_Z14assign_clusterPiPKfS1_iiiPfS__param_4];
	ld.param.u32 	%r67, [_Z14assign_clusterPiPKfS1_iiiPfS__param_5];
	ld.param.u64 	%rd14, [_Z14assign_clusterPiPKfS1_iiiPfS__param_6];
	ld.param.u64 	%rd11, [_Z14assign_clusterPiPKfS1_iiiPfS__param_7];
	cvta.to.global.u64 	%rd1, %rd13;
	cvta.to.global.u64 	%rd2, %rd14;
	cvta.to.global.u64 	%rd3, %rd12;
	mov.u32 	%r69, %ctaid.x;
	mov.u32 	%r70, %ntid.x;
	mov.u32 	%r71, %tid.x;
	mad.lo.s32 	%r1, %r69, %r70, %r71;
	setp.ge.s32 	%p1, %r1, %r68;
	@%p1 bra 	$L__BB1_36;
	setp.lt.s32 	%p2, %r66, 1;
	mov.b32 	%r109, -1;
	@%p2 bra 	$L__BB1_22;
	setp.lt.s32 	%p3, %r67, 1;
	mul.lo.s32 	%r2, %r67, %r1;
	@%p3 bra 	$L__BB1_16;
	and.b32  	%r3, %r67, 7;
	add.s32 	%r4, %r3, -1;
	and.b32  	%r5, %r67, 3;
	and.b32  	%r6, %r67, 2147483640;
	and.b32  	%r7, %r67, 1;
	neg.s32 	%r8, %r6;
	add.s64 	%rd4, %rd3, 16;
	add.s64 	%rd5, %rd1, 16;
	mov.f32 	%f142, 0f7F800000;
	mov.b32 	%r109, -1;
	mov.b32 	%r94, 0;
$L__BB1_4:
	setp.lt.u32 	%p10, %r67, 8;
	mul.lo.s32 	%r11, %r94, %r67;
	mov.f32 	%f150, 0f00000000;
	mov.b32 	%r99, 0;
	@%p10 bra 	$L__BB1_7;
	mul.wide.u32 	%rd15, %r11, 4;
	add.s64 	%rd62, %rd5, %rd15;
	mov.f32 	%f150, 0f00000000;
	mov.u32 	%r96, %r2;
	mov.u32 	%r97, %r8;
$L__BB1_6:
	.pragma "nounroll";
	mul.wide.s32 	%rd16, %r96, 4;
	add.s64 	%rd17, %rd4, %rd16;
	ld.global.f32 	%f26, [%rd17+-16];
	ld.global.f32 	%f27, [%rd62+-16];
	sub.f32 	%f28, %f26, %f27;
	fma.rn.f32 	%f29, %f28, %f28, %f150;
	ld.global.f32 	%f30, [%rd17+-12];
	ld.global.f32 	%f31, [%rd62+-12];
	sub.f32 	%f32, %f30, %f31;
	fma.rn.f32 	%f33, %f32, %f32, %f29;
	ld.global.f32 	%f34, [%rd17+-8];
	ld.global.f32 	%f35, [%rd62+-8];
	sub.f32 	%f36, %f34, %f35;
	fma.rn.f32 	%f37, %f36, %f36, %f33;
	ld.global.f32 	%f38, [%rd17+-4];
	ld.global.f32 	%f39, [%rd62+-4];
	sub.f32 	%f40, %f38, %f39;
	fma.rn.f32 	%f41, %f40, %f40, %f37;
	ld.global.f32 	%f42, [%rd17];
	ld.global.f32 	%f43, [%rd62];
	sub.f32 	%f44, %f42, %f43;
	fma.rn.f32 	%f45, %f44, %f44, %f41;
	ld.global.f32 	%f46, [%rd17+4];
	ld.global.f32 	%f47, [%rd62+4];
	sub.f32 	%f48, %f46, %f47;
	fma.rn.f32 	%f49, %f48, %f48, %f45;
	ld.global.f32 	%f50, [%rd17+8];
	ld.global.f32 	%f51, [%rd62+8];
	sub.f32 	%f52, %f50, %f51;
	fma.rn.f32 	%f53, %f52, %f52, %f49;
	ld.global.f32 	%f54, [%rd17+12];
	ld.global.f32 	%f55, [%rd62+12];
	sub.f32 	%f56, %f54, %f55;
	fma.rn.f32 	%f150, %f56, %f56, %f53;
	add.s32 	%r97, %r97, 8;
	add.s32 	%r96, %r96, 8;
	add.s64 	%rd62, %rd62, 32;
	setp.ne.s32 	%p11, %r97, 0;
	mov.u32 	%r99, %r6;
	@%p11 bra 	$L__BB1_6;
$L__BB1_7:
	setp.eq.s32 	%p12, %r3, 0;
	@%p12 bra 	$L__BB1_15;
	setp.lt.u32 	%p13, %r4, 3;
	@%p13 bra 	$L__BB1_10;
	add.s32 	%r82, %r99, %r2;
	mul.wide.s32 	%rd18, %r82, 4;
	add.s64 	%rd19, %rd3, %rd18;
	ld.global.f32 	%f58, [%rd19];
	add.s32 	%r83, %r99, %r11;
	mul.wide.u32 	%rd20, %r83, 4;
	add.s64 	%rd21, %rd1, %rd20;
	ld.global.f32 	%f59, [%rd21];
	sub.f32 	%f60, %f58, %f59;
	fma.rn.f32 	%f61, %f60, %f60, %f150;
	ld.global.f32 	%f62, [%rd19+4];
	cvt.u64.u32 	%rd22, %r11;
	cvt.u64.u32 	%rd23, %r99;
	add.s64 	%rd24, %rd23, %rd22;
	shl.b64 	%rd25, %rd24, 2;
	add.s64 	%rd26, %rd1, %rd25;
	ld.global.f32 	%f63, [%rd26+4];
	sub.f32 	%f64, %f62, %f63;
	fma.rn.f32 	%f65, %f64, %f64, %f61;
	ld.global.f32 	%f66, [%rd19+8];
	ld.global.f32 	%f67, [%rd26+8];
	sub.f32 	%f68, %f66, %f67;
	fma.rn.f32 	%f69, %f68, %f68, %f65;
	ld.global.f32 	%f70, [%rd19+12];
	ld.global.f32 	%f71, [%rd26+12];
	sub.f32 	%f72, %f70, %f71;
	fma.rn.f32 	%f150, %f72, %f72, %f69;
	add.s32 	%r99, %r99, 4;
$L__BB1_10:
	setp.eq.s32 	%p14, %r5, 0;
	@%p14 bra 	$L__BB1_15;
	setp.eq.s32 	%p15, %r5, 1;
	@%p15 bra 	$L__BB1_13;
	add.s32 	%r84, %r99, %r2;
	mul.wide.s32 	%rd27, %r84, 4;
	add.s64 	%rd28, %rd3, %rd27;
	ld.global.f32 	%f74, [%rd28];
	add.s32 	%r85, %r99, %r11;
	mul.wide.u32 	%rd29, %r85, 4;
	add.s64 	%rd30, %rd1, %rd29;
	ld.global.f32 	%f75, [%rd30];
	sub.f32 	%f76, %f74, %f75;
	fma.rn.f32 	%f77, %f76, %f76, %f150;
	ld.global.f32 	%f78, [%rd28+4];
	cvt.u64.u32 	%rd31, %r11;
	cvt.u64.u32 	%rd32, %r99;
	add.s64 	%rd33, %rd32, %rd31;
	shl.b64 	%rd34, %rd33, 2;
	add.s64 	%rd35, %rd1, %rd34;
	ld.global.f32 	%f79, [%rd35+4];
	sub.f32 	%f80, %f78, %f79;
	fma.rn.f32 	%f150, %f80, %f80, %f77;
	add.s32 	%r99, %r99, 2;
$L__BB1_13:
	setp.eq.s32 	%p16, %r7, 0;
	@%p16 bra 	$L__BB1_15;
	add.s32 	%r86, %r99, %r2;
	mul.wide.s32 	%rd36, %r86, 4;
	add.s64 	%rd37, %rd3, %rd36;
	ld.global.f32 	%f81, [%rd37];
	add.s32 	%r87, %r99, %r11;
	mul.wide.u32 	%rd38, %r87, 4;
	add.s64 	%rd39, %rd1, %rd38;
	ld.global.f32 	%f82, [%rd39];
	sub.f32 	%f83, %f81, %f82;
	fma.rn.f32 	%f150, %f83, %f83, %f150;
$L__BB1_15:
	setp.lt.f32 	%p17, %f150, %f142;
	selp.f32 	%f142, %f150, %f142, %p17;
	selp.b32 	%r109, %r94, %r109, %p17;
	add.s32 	%r94, %r94, 1;
	setp.eq.s32 	%p18, %r94, %r66;
	@%p18 bra 	$L__BB1_22;
	bra.uni 	$L__BB1_4;
$L__BB1_16:
	and.b32  	%r23, %r66, 3;
	setp.lt.u32 	%p4, %r66, 4;
	mov.f32 	%f152, 0f7F800000;
	mov.b32 	%r109, -1;
	mov.b32 	%r106, 0;
	@%p4 bra 	$L__BB1_19;
	and.b32  	%r106, %r66, 2147483644;
	mov.f32 	%f152, 0f7F800000;
	mov.b32 	%r109, -1;
	mov.b32 	%r101, 0;
$L__BB1_18:
	setp.gt.f32 	%p5, %f152, 0f00000000;
	selp.f32 	%f152, 0f00000000, %f152, %p5;
	selp.b32 	%r109, %r101, %r109, %p5;
	add.s32 	%r101, %r101, 4;
	setp.ne.s32 	%p6, %r101, %r106;
	@%p6 bra 	$L__BB1_18;
$L__BB1_19:
	setp.eq.s32 	%p7, %r23, 0;
	@%p7 bra 	$L__BB1_22;
	mov.b32 	%r108, 0;
$L__BB1_21:
	.pragma "nounroll";
	setp.gt.f32 	%p8, %f152, 0f00000000;
	selp.f32 	%f152, 0f00000000, %f152, %p8;
	selp.b32 	%r109, %r106, %r109, %p8;
	add.s32 	%r106, %r106, 1;
	add.s32 	%r108, %r108, 1;
	setp.ne.s32 	%p9, %r108, %r23;
	@%p9 bra 	$L__BB1_21;
$L__BB1_22:
	cvta.to.global.u64 	%rd40, %rd10;
	mul.wide.s32 	%rd41, %r1, 4;
	add.s64 	%rd42, %rd40, %rd41;
	st.global.u32 	[%rd42], %r109;
	setp.lt.s32 	%p19, %r67, 1;
	@%p19 bra 	$L__BB1_35;
	mul.lo.s32 	%r39, %r109, %r67;
	mul.lo.s32 	%r40, %r67, %r1;
	and.b32  	%r41, %r67, 15;
	setp.lt.u32 	%p20, %r67, 16;
	mov.b32 	%r114, 0;
	@%p20 bra 	$L__BB1_26;
	and.b32  	%r114, %r67, 2147483632;
	neg.s32 	%r112, %r114;
	add.s64 	%rd9, %rd3, 32;
	mov.u32 	%r110, %r40;
	mov.u32 	%r111, %r39;
$L__BB1_25:
	.pragma "nounroll";
	mul.wide.s32 	%rd43, %r111, 4;
	add.s64 	%rd44, %rd2, %rd43;
	mul.wide.s32 	%rd45, %r110, 4;
	add.s64 	%rd46, %rd9, %rd45;
	ld.global.f32 	%f84, [%rd46+-32];
	atom.global.add.f32 	%f85, [%rd44], %f84;
	ld.global.f32 	%f86, [%rd46+-28];
	atom.global.add.f32 	%f87, [%rd44+4], %f86;
	ld.global.f32 	%f88, [%rd46+-24];
	atom.global.add.f32 	%f89, [%rd44+8], %f88;
	ld.global.f32 	%f90, [%rd46+-20];
	atom.global.add.f32 	%f91, [%rd44+12], %f90;
	ld.global.f32 	%f92, [%rd46+-16];
	atom.global.add.f32 	%f93, [%rd44+16], %f92;
	ld.global.f32 	%f94, [%rd46+-12];
	atom.global.add.f32 	%f95, [%rd44+20], %f94;
	ld.global.f32 	%f96, [%rd46+-8];
	atom.global.add.f32 	%f97, [%rd44+24], %f96;
	ld.global.f32 	%f98, [%rd46+-4];
	atom.global.add.f32 	%f99, [%rd44+28], %f98;
	ld.global.f32 	%f100, [%rd46];
	atom.global.add.f32 	%f101, [%rd44+32], %f100;
	ld.global.f32 	%f102, [%rd46+4];
	atom.global.add.f32 	%f103, [%rd44+36], %f102;
	ld.global.f32 	%f104, [%rd46+8];
	atom.global.add.f32 	%f105, [%rd44+40], %f104;
	ld.global.f32 	%f106, [%rd46+12];
	atom.global.add.f32 	%f107, [%rd44+44], %f106;
	ld.global.f32 	%f108, [%rd46+16];
	atom.global.add.f32 	%f109, [%rd44+48], %f108;
	ld.global.f32 	%f110, [%rd46+20];
	atom.global.add.f32 	%f111, [%rd44+52], %f110;
	ld.global.f32 	%f112, [%rd46+24];
	atom.global.add.f32 	%f113, [%rd44+56], %f112;
	ld.global.f32 	%f114, [%rd46+28];
	atom.global.add.f32 	%f115, [%rd44+60], %f114;
	add.s32 	%r112, %r112, 16;
	add.s32 	%r111, %r111, 16;
	add.s32 	%r110, %r110, 16;
	setp.ne.s32 	%p21, %r112, 0;
	@%p21 bra 	$L__BB1_25;
$L__BB1_26:
	setp.eq.s32 	%p22, %r41, 0;
	@%p22 bra 	$L__BB1_35;
	and.b32  	%r51, %r67, 7;
	setp.lt.u32 	%p23, %r41, 8;
	@%p23 bra 	$L__BB1_29;
	add.s32 	%r89, %r114, %r39;
	mul.wide.s32 	%rd47, %r89, 4;
	add.s64 	%rd48, %rd2, %rd47;
	add.s32 	%r90, %r114, %r40;
	mul.wide.s32 	%rd49, %r90, 4;
	add.s64 	%rd50, %rd3, %rd49;
	ld.global.f32 	%f116, [%rd50];
	atom.global.add.f32 	%f117, [%rd48], %f116;
	ld.global.f32 	%f118, [%rd50+4];
	atom.global.add.f32 	%f119, [%rd48+4], %f118;
	ld.global.f32 	%f120, [%rd50+8];
	atom.global.add.f32 	%f121, [%rd48+8], %f120;
	ld.global.f32 	%f122, [%rd50+12];
	atom.global.add.f32 	%f123, [%rd48+12], %f122;
	ld.global.f32 	%f124, [%rd50+16];
	atom.global.add.f32 	%f125, [%rd48+16], %f124;
	ld.global.f32 	%f126, [%rd50+20];
	atom.global.add.f32 	%f127, [%rd48+20], %f126;
	ld.global.f32 	%f128, [%rd50+24];
	atom.global.add.f32 	%f129, [%rd48+24], %f128;
	ld.global.f32 	%f130, [%rd50+28];
	atom.global.add.f32 	%f131, [%rd48+28], %f130;
	add.s32 	%r114, %r114, 8;
$L__BB1_29:
	setp.eq.s32 	%p24, %r51, 0;
	@%p24 bra 	$L__BB1_35;
	and.b32  	%r54, %r67, 3;
	setp.lt.u32 	%p25, %r51, 4;
	@%p25 bra 	$L__BB1_32;
	add.s32 	%r91, %r114, %r39;
	mul.wide.s32 	%rd51, %r91, 4;
	add.s64 	%rd52, %rd2, %rd51;
	add.s32 	%r92, %r114, %r40;
	mul.wide.s32 	%rd53, %r92, 4;
	add.s64 	%rd54, %rd3, %rd53;
	ld.global.f32 	%f132, [%rd54];
	atom.global.add.f32 	%f133, [%rd52], %f132;
	ld.global.f32 	%f134, [%rd54+4];
	atom.global.add.f32 	%f135, [%rd52+4], %f134;
	ld.global.f32 	%f136, [%rd54+8];
	atom.global.add.f32 	%f137, [%rd52+8], %f136;
	ld.global.f32 	%f138, [%rd54+12];
	atom.global.add.f32 	%f139, [%rd52+12], %f138;
	add.s32 	%r114, %r114, 4;
$L__BB1_32:
	setp.eq.s32 	%p26, %r54, 0;
	@%p26 bra 	$L__BB1_35;
	add.s32 	%r118, %r114, %r40;
	add.s32 	%r117, %r114, %r39;
	neg.s32 	%r116, %r54;
$L__BB1_34:
	.pragma "nounroll";
	mul.wide.s32 	%rd55, %r118, 4;
	add.s64 	%rd56, %rd3, %rd55;
	mul.wide.s32 	%rd57, %r117, 4;
	add.s64 	%rd58, %rd2, %rd57;
	ld.global.f32 	%f140, [%rd56];
	atom.global.add.f32 	%f141, [%rd58], %f140;
	add.s32 	%r118, %r118, 1;
	add.s32 	%r117, %r117, 1;
	add.s32 	%r116, %r116, 1;
	setp.ne.s32 	%p27, %r116, 0;
	@%p27 bra 	$L__BB1_34;
$L__BB1_35:
	cvta.to.global.u64 	%rd59, %rd11;
	mul.wide.s32 	%rd60, %r109, 4;
	add.s64 	%rd61, %rd59, %rd60;
	atom.global.add.u32 	%r93, [%rd61], 1;
$L__BB1_36:
	ret;

}
	// .globl	_Z18calculate_centroidPfPiS_S_ii
.visible .entry _Z18calculate_centroidPfPiS_S_ii(
	.param .u64 .ptr .align 1 _Z18calculate_centroidPfPiS_S_ii_param_0,
	.param .u64 .ptr .align 1 _Z18calculate_centroidPfPiS_S_ii_param_1,
	.param .u64 .ptr .align 1 _Z18calculate_centroidPfPiS_S_ii_param_2,
	.param .u64 .ptr .align 1 _Z18calculate_centroidPfPiS_S_ii_param_3,
	.param .u32 _Z18calculate_centroidPfPiS_S_ii_param_4,
	.param .u32 _Z18calculate_centroidPfPiS_S_ii_param_5
)
{
	.reg .pred 	%p<27>;
	.reg .b32 	%r<61>;
	.reg .b32 	%f<61>;
	.reg .b64 	%rd<30>;

	ld.param.u64 	%rd18, [_Z18calculate_centroidPfPiS_S_ii_param_0];
	ld.param.u64 	%rd17, [_Z18calculate_centroidPfPiS_S_ii_param_1];
	ld.param.u64 	%rd19, [_Z18calculate_centroidPfPiS_S_ii_param_2];
	ld.param.u64 	%rd20, [_Z18calculate_centroidPfPiS_S_ii_param_3];
	ld.param.u32 	%r17, [_Z18calculate_centroidPfPiS_S_ii_param_4];
	ld.param.u32 	%r16, [_Z18calculate_centroidPfPiS_S_ii_param_5];
	cvta.to.global.u64 	%rd1, %rd18;
	cvta.to.global.u64 	%rd2, %rd20;
	cvta.to.global.u64 	%rd3, %rd19;
	mov.u32 	%r18, %ctaid.x;
	mov.u32 	%r19, %ntid.x;
	mov.u32 	%r20, %tid.x;
	mad.lo.s32 	%r1, %r18, %r19, %r20;
	setp.ge.s32 	%p1, %r1, %r17;
	setp.lt.s32 	%p2, %r16, 1;
	or.pred  	%p3, %p1, %p2;
	@%p3 bra 	$L__BB2_30;
	cvta.to.global.u64 	%rd21, %rd17;
	mul.wide.s32 	%rd22, %r1, 4;
	add.s64 	%rd4, %rd21, %rd22;
	mul.lo.s32 	%r2, %r16, %r1;
	and.b32  	%r3, %r16, 7;
	setp.lt.u32 	%p4, %r16, 8;
	mov.b32 	%r59, 0;
	@%p4 bra 	$L__BB2_13;
	and.b32  	%r59, %r16, 2147483640;
	neg.s32 	%r57, %r59;
	add.s64 	%rd5, %rd3, 16;
	add.s64 	%rd6, %rd2, 16;
	add.s64 	%rd7, %rd1, 16;
	mov.u32 	%r56, %r2;
$L__BB2_3:
	.pragma "nounroll";
	ld.global.u32 	%r22, [%rd4];
	setp.lt.s32 	%p5, %r22, 1;
	@%p5 bra 	$L__BB2_12;
	mul.wide.s32 	%rd23, %r56, 4;
	add.s64 	%rd8, %rd5, %rd23;
	add.s64 	%rd9, %rd6, %rd23;
	add.s64 	%rd10, %rd7, %rd23;
	ld.global.f32 	%f1, [%rd8+-16];
	st.global.f32 	[%rd9+-16], %f1;
	ld.global.f32 	%f2, [%rd10+-16];
	ld.global.u32 	%r23, [%rd4];
	cvt.rn.f32.s32 	%f3, %r23;
	div.rn.f32 	%f4, %f2, %f3;
	st.global.f32 	[%rd8+-16], %f4;
	ld.global.u32 	%r24, [%rd4];
	setp.lt.s32 	%p6, %r24, 1;
	@%p6 bra 	$L__BB2_12;
	ld.global.f32 	%f5, [%rd8+-12];
	st.global.f32 	[%rd9+-12], %f5;
	ld.global.f32 	%f6, [%rd10+-12];
	ld.global.u32 	%r25, [%rd4];
	cvt.rn.f32.s32 	%f7, %r25;
	div.rn.f32 	%f8, %f6, %f7;
	st.global.f32 	[%rd8+-12], %f8;
	ld.global.u32 	%r26, [%rd4];
	setp.lt.s32 	%p7, %r26, 1;
	@%p7 bra 	$L__BB2_12;
	ld.global.f32 	%f9, [%rd8+-8];
	st.global.f32 	[%rd9+-8], %f9;
	ld.global.f32 	%f10, [%rd10+-8];
	ld.global.u32 	%r27, [%rd4];
	cvt.rn.f32.s32 	%f11, %r27;
	div.rn.f32 	%f12, %f10, %f11;
	st.global.f32 	[%rd8+-8], %f12;
	ld.global.u32 	%r28, [%rd4];
	setp.lt.s32 	%p8, %r28, 1;
	@%p8 bra 	$L__BB2_12;
	ld.global.f32 	%f13, [%rd8+-4];
	st.global.f32 	[%rd9+-4], %f13;
	ld.global.f32 	%f14, [%rd10+-4];
	ld.global.u32 	%r29, [%rd4];
	cvt.rn.f32.s32 	%f15, %r29;
	div.rn.f32 	%f16, %f14, %f15;
	st.global.f32 	[%rd8+-4], %f16;
	ld.global.u32 	%r30, [%rd4];
	setp.lt.s32 	%p9, %r30, 1;
	@%p9 bra 	$L__BB2_12;
	ld.global.f32 	%f17, [%rd8];
	st.global.f32 	[%rd9], %f17;
	ld.global.f32 	%f18, [%rd10];
	ld.global.u32 	%r31, [%rd4];
	cvt.rn.f32.s32 	%f19, %r31;
	div.rn.f32 	%f20, %f18, %f19;
	st.global.f32 	[%rd8], %f20;
	ld.global.u32 	%r32, [%rd4];
	setp.lt.s32 	%p10, %r32, 1;
	@%p10 bra 	$L__BB2_12;
	ld.global.f32 	%f21, [%rd8+4];
	st.global.f32 	[%rd9+4], %f21;
	ld.global.f32 	%f22, [%rd10+4];
	ld.global.u32 	%r33, [%rd4];
	cvt.rn.f32.s32 	%f23, %r33;
	div.rn.f32 	%f24, %f22, %f23;
	st.global.f32 	[%rd8+4], %f24;
	ld.global.u32 	%r34, [%rd4];
	setp.lt.s32 	%p11, %r34, 1;
	@%p11 bra 	$L__BB2_12;
	ld.global.f32 	%f25, [%rd8+8];
	st.global.f32 	[%rd9+8], %f25;
	ld.global.f32 	%f26, [%rd10+8];
	ld.global.u32 	%r35, [%rd4];
	cvt.rn.f32.s32 	%f27, %r35;
	div.rn.f32 	%f28, %f26, %f27;
	st.global.f32 	[%rd8+8], %f28;
	ld.global.u32 	%r36, [%rd4];
	setp.lt.s32 	%p12, %r36, 1;
	@%p12 bra 	$L__BB2_12;
	ld.global.f32 	%f29, [%rd8+12];
	st.global.f32 	[%rd9+12], %f29;
	ld.global.f32 	%f30, [%rd10+12];
	ld.global.u32 	%r37, [%rd4];
	cvt.rn.f32.s32 	%f31, %r37;
	div.rn.f32 	%f32, %f30, %f31;
	st.global.f32 	[%rd8+12], %f32;
$L__BB2_12:
	add.s32 	%r57, %r57, 8;
	add.s32 	%r56, %r56, 8;
	setp.ne.s32 	%p13, %r57, 0;
	@%p13 bra 	$L__BB2_3;
$L__BB2_13:
	setp.eq.s32 	%p14, %r3, 0;
	@%p14 bra 	$L__BB2_30;
	and.b32  	%r11, %r16, 3;
	setp.lt.u32 	%p15, %r3, 4;
	@%p15 bra 	$L__BB2_21;
	ld.global.u32 	%r38, [%rd4];
	setp.lt.s32 	%p16, %r38, 1;
	@%p16 bra 	$L__BB2_20;
	add.s32 	%r39, %r59, %r2;
	mul.wide.s32 	%rd24, %r39, 4;
	add.s64 	%rd11, %rd3, %rd24;
	ld.global.f32 	%f33, [%rd11];
	add.s64 	%rd12, %rd2, %rd24;
	st.global.f32 	[%rd12], %f33;
	add.s64 	%rd13, %rd1, %rd24;
	ld.global.f32 	%f34, [%rd13];
	ld.global.u32 	%r40, [%rd4];
	cvt.rn.f32.s32 	%f35, %r40;
	div.rn.f32 	%f36, %f34, %f35;
	st.global.f32 	[%rd11], %f36;
	ld.global.u32 	%r41, [%rd4];
	setp.lt.s32 	%p17, %r41, 1;
	@%p17 bra 	$L__BB2_20;
	ld.global.f32 	%f37, [%rd11+4];
	st.global.f32 	[%rd12+4], %f37;
	ld.global.f32 	%f38, [%rd13+4];
	ld.global.u32 	%r42, [%rd4];
	cvt.rn.f32.s32 	%f39, %r42;
	div.rn.f32 	%f40, %f38, %f39;
	st.global.f32 	[%rd11+4], %f40;
	ld.global.u32 	%r43, [%rd4];
	setp.lt.s32 	%p18, %r43, 1;
	@%p18 bra 	$L__BB2_20;
	ld.global.f32 	%f41, [%rd11+8];
	st.global.f32 	[%rd12+8], %f41;
	ld.global.f32 	%f42, [%rd13+8];
	ld.global.u32 	%r44, [%rd4];
	cvt.rn.f32.s32 	%f43, %r44;
	div.rn.f32 	%f44, %f42, %f43;
	st.global.f32 	[%rd11+8], %f44;
	ld.global.u32 	%r45, [%rd4];
	setp.lt.s32 	%p19, %r45, 1;
	@%p19 bra 	$L__BB2_20;
	ld.global.f32 	%f45, [%rd11+12];
	st.global.f32 	[%rd12+12], %f45;
	ld.global.f32 	%f46, [%rd13+12];
	ld.global.u32 	%r46, [%rd4];
	cvt.rn.f32.s32 	%f47, %r46;
	div.rn.f32 	%f48, %f46, %f47;
	st.global.f32 	[%rd11+12], %f48;
$L__BB2_20:
	add.s32 	%r59, %r59, 4;
$L__BB2_21:
	setp.eq.s32 	%p20, %r11, 0;
	@%p20 bra 	$L__BB2_30;
	setp.eq.s32 	%p21, %r11, 1;
	@%p21 bra 	$L__BB2_27;
	ld.global.u32 	%r47, [%rd4];
	setp.lt.s32 	%p22, %r47, 1;
	@%p22 bra 	$L__BB2_26;
	add.s32 	%r48, %r59, %r2;
	mul.wide.s32 	%rd25, %r48, 4;
	add.s64 	%rd14, %rd3, %rd25;
	ld.global.f32 	%f49, [%rd14];
	add.s64 	%rd15, %rd2, %rd25;
	st.global.f32 	[%rd15], %f49;
	add.s64 	%rd16, %rd1, %rd25;
	ld.global.f32 	%f50, [%rd16];
	ld.global.u32 	%r49, [%rd4];
	cvt.rn.f32.s32 	%f51, %r49;
	div.rn.f32 	%f52, %f50, %f51;
	st.global.f32 	[%rd14], %f52;
	ld.global.u32 	%r50, [%rd4];
	setp.lt.s32 	%p23, %r50, 1;
	@%p23 bra 	$L__BB2_26;
	ld.global.f32 	%f53, [%rd14+4];
	st.global.f32 	[%rd15+4], %f53;
	ld.global.f32 	%f54, [%rd16+4];
	ld.global.u32 	%r51, [%rd4];
	cvt.rn.f32.s32 	%f55, %r51;
	div.rn.f32 	%f56, %f54, %f55;
	st.global.f32 	[%rd14+4], %f56;
$L__BB2_26:
	add.s32 	%r59, %r59, 2;
$L__BB2_27:
	and.b32  	%r52, %r16, 1;
	setp.eq.b32 	%p24, %r52, 1;
	not.pred 	%p25, %p24;
	@%p25 bra 	$L__BB2_30;
	ld.global.u32 	%r53, [%rd4];
	setp.lt.s32 	%p26, %r53, 1;
	@%p26 bra 	$L__BB2_30;
	add.s32 	%r54, %r59, %r2;
	mul.wide.s32 	%rd26, %r54, 4;
	add.s64 	%rd27, %rd3, %rd26;
	ld.global.f32 	%f57, [%rd27];
	add.s64 	%rd28, %rd2, %rd26;
	st.global.f32 	[%rd28], %f57;
	add.s64 	%rd29, %rd1, %rd26;
	ld.global.f32 	%f58, [%rd29];
	ld.global.u32 	%r55, [%rd4];
	cvt.rn.f32.s32 	%f59, %r55;
	div.rn.f32 	%f60, %f58, %f59;
	st.global.f32 	[%rd27], %f60;
$L__BB2_30:
	ret;

}
	// .globl	_Z17centroid_distancePfS_iiS_
.visible .entry _Z17centroid_distancePfS_iiS_(
	.param .u64 .ptr .align 1 _Z17centroid_distancePfS_iiS__param_0,
	.param .u64 .ptr .align 1 _Z17centroid_distancePfS_iiS__param_1,
	.param .u32 _Z17centroid_distancePfS_iiS__param_2,
	.param .u32 _Z17centroid_distancePfS_iiS__param_3,
	.param .u64 .ptr .align 1 _Z17centroid_distancePfS_iiS__param_4
)
{
	.reg .pred 	%p<11>;
	.reg .b32 	%r<39>;
	.reg .b32 	%f<129>;
	.reg .b64 	%rd<23>;

	ld.param.u64 	%rd7, [_Z17centroid_distancePfS_iiS__param_0];
	ld.param.u64 	%rd8, [_Z17centroid_distancePfS_iiS__param_1];
	ld.param.u32 	%r24, [_Z17centroid_distancePfS_iiS__param_2];
	ld.param.u32 	%r23, [_Z17centroid_distancePfS_iiS__param_3];
	ld.param.u64 	%rd6, [_Z17centroid_distancePfS_iiS__param_4];
	cvta.to.global.u64 	%rd1, %rd8;
	cvta.to.global.u64 	%rd2, %rd7;
	mov.u32 	%r25, %ctaid.x;
	mov.u32 	%r26, %ntid.x;
	mov.u32 	%r27, %tid.x;
	mad.lo.s32 	%r1, %r25, %r26, %r27;
	setp.ge.s32 	%p1, %r1, %r24;
	@%p1 bra 	$L__BB3_14;
	cvta.to.global.u64 	%rd9, %rd6;
	mul.wide.s32 	%rd10, %r1, 4;
	add.s64 	%rd3, %rd9, %rd10;
	mov.b32 	%r28, 0;
	st.global.u32 	[%rd3], %r28;
	setp.lt.s32 	%p2, %r23, 1;
	@%p2 bra 	$L__BB3_14;
	mul.lo.s32 	%r2, %r23, %r1;
	and.b32  	%r3, %r23, 15;
	setp.lt.u32 	%p3, %r23, 16;
	mov.b32 	%r35, 0;
	mov.f32 	%f125, 0f00000000;
	@%p3 bra 	$L__BB3_5;
	and.b32  	%r35, %r23, 2147483632;
	neg.s32 	%r33, %r35;
	add.s64 	%rd4, %rd2, 32;
	add.s64 	%rd5, %rd1, 32;
	mov.f32 	%f125, 0f00000000;
	mov.u32 	%r32, %r2;
$L__BB3_4:
	.pragma "nounroll";
	mul.wide.s32 	%rd11, %r32, 4;
	add.s64 	%rd12, %rd4, %rd11;
	add.s64 	%rd13, %rd5, %rd11;
	ld.global.f32 	%f12, [%rd12+-32];
	ld.global.f32 	%f13, [%rd13+-32];
	sub.f32 	%f14, %f12, %f13;
	fma.rn.f32 	%f15, %f14, %f14, %f125;
	st.global.f32 	[%rd3], %f15;
	ld.global.f32 	%f16, [%rd12+-28];
	ld.global.f32 	%f17, [%rd13+-28];
	sub.f32 	%f18, %f16, %f17;
	fma.rn.f32 	%f19, %f18, %f18, %f15;
	st.global.f32 	[%rd3], %f19;
	ld.global.f32 	%f20, [%rd12+-24];
	ld.global.f32 	%f21, [%rd13+-24];
	sub.f32 	%f22, %f20, %f21;
	fma.rn.f32 	%f23, %f22, %f22, %f19;
	st.global.f32 	[%rd3], %f23;
	ld.global.f32 	%f24, [%rd12+-20];
	ld.global.f32 	%f25, [%rd13+-20];
	sub.f32 	%f26, %f24, %f25;
	fma.rn.f32 	%f27, %f26, %f26, %f23;
	st.global.f32 	[%rd3], %f27;
	ld.global.f32 	%f28, [%rd12+-16];
	ld.global.f32 	%f29, [%rd13+-16];
	sub.f32 	%f30, %f28, %f29;
	fma.rn.f32 	%f31, %f30, %f30, %f27;
	st.global.f32 	[%rd3], %f31;
	ld.global.f32 	%f32, [%rd12+-12];
	ld.global.f32 	%f33, [%rd13+-12];
	sub.f32 	%f34, %f32, %f33;
	fma.rn.f32 	%f35, %f34, %f34, %f31;
	st.global.f32 	[%rd3], %f35;
	ld.global.f32 	%f36, [%rd12+-8];
	ld.global.f32 	%f37, [%rd13+-8];
	sub.f32 	%f38, %f36, %f37;
	fma.rn.f32 	%f39, %f38, %f38, %f35;
	st.global.f32 	[%rd3], %f39;
	ld.global.f32 	%f40, [%rd12+-4];
	ld.global.f32 	%f41, [%rd13+-4];
	sub.f32 	%f42, %f40, %f41;
	fma.rn.f32 	%f43, %f42, %f42, %f39;
	st.global.f32 	[%rd3], %f43;
	ld.global.f32 	%f44, [%rd12];
	ld.global.f32 	%f45, [%rd13];
	sub.f32 	%f46, %f44, %f45;
	fma.rn.f32 	%f47, %f46, %f46, %f43;
	st.global.f32 	[%rd3], %f47;
	ld.global.f32 	%f48, [%rd12+4];
	ld.global.f32 	%f49, [%rd13+4];
	sub.f32 	%f50, %f48, %f49;
	fma.rn.f32 	%f51, %f50, %f50, %f47;
	st.global.f32 	[%rd3], %f51;
	ld.global.f32 	%f52, [%rd12+8];
	ld.global.f32 	%f53, [%rd13+8];
	sub.f32 	%f54, %f52, %f53;
	fma.rn.f32 	%f55, %f54, %f54, %f51;
	st.global.f32 	[%rd3], %f55;
	ld.global.f32 	%f56, [%rd12+12];
	ld.global.f32 	%f57, [%rd13+12];
	sub.f32 	%f58, %f56, %f57;
	fma.rn.f32 	%f59, %f58, %f58, %f55;
	st.global.f32 	[%rd3], %f59;
	ld.global.f32 	%f60, [%rd12+16];
	ld.global.f32 	%f61, [%rd13+16];
	sub.f32 	%f62, %f60, %f61;
	fma.rn.f32 	%f63, %f62, %f62, %f59;
	st.global.f32 	[%rd3], %f63;
	ld.global.f32 	%f64, [%rd12+20];
	ld.global.f32 	%f65, [%rd13+20];
	sub.f32 	%f66, %f64, %f65;
	fma.rn.f32 	%f67, %f66, %f66, %f63;
	st.global.f32 	[%rd3], %f67;
	ld.global.f32 	%f68, [%rd12+24];
	ld.global.f32 	%f69, [%rd13+24];
	sub.f32 	%f70, %f68, %f69;
	fma.rn.f32 	%f71, %f70, %f70, %f67;
	st.global.f32 	[%rd3], %f71;
	ld.global.f32 	%f72, [%rd12+28];
	ld.global.f32 	%f73, [%rd13+28];
	sub.f32 	%f74, %f72, %f73;
	fma.rn.f32 	%f125, %f74, %f74, %f71;
	st.global.f32 	[%rd3], %f125;
	add.s32 	%r33, %r33, 16;
	add.s32 	%r32, %r32, 16;
	setp.ne.s32 	%p4, %r33, 0;
	@%p4 bra 	$L__BB3_4;
$L__BB3_5:
	setp.eq.s32 	%p5, %r3, 0;
	@%p5 bra 	$L__BB3_14;
	and.b32  	%r11, %r23, 7;
	setp.lt.u32 	%p6, %r3, 8;
	@%p6 bra 	$L__BB3_8;
	add.s32 	%r30, %r35, %r2;
	mul.wide.s32 	%rd14, %r30, 4;
	add.s64 	%rd15, %rd2, %rd14;
	ld.global.f32 	%f75, [%rd15];
	add.s64 	%rd16, %rd1, %rd14;
	ld.global.f32 	%f76, [%rd16];
	sub.f32 	%f77, %f75, %f76;
	fma.rn.f32 	%f78, %f77, %f77, %f125;
	st.global.f32 	[%rd3], %f78;
	ld.global.f32 	%f79, [%rd15+4];
	ld.global.f32 	%f80, [%rd16+4];
	sub.f32 	%f81, %f79, %f80;
	fma.rn.f32 	%f82, %f81, %f81, %f78;
	st.global.f32 	[%rd3], %f82;
	ld.global.f32 	%f83, [%rd15+8];
	ld.global.f32 	%f84, [%rd16+8];
	sub.f32 	%f85, %f83, %f84;
	fma.rn.f32 	%f86, %f85, %f85, %f82;
	st.global.f32 	[%rd3], %f86;
	ld.global.f32 	%f87, [%rd15+12];
	ld.global.f32 	%f88, [%rd16+12];
	sub.f32 	%f89, %f87, %f88;
	fma.rn.f32 	%f90, %f89, %f89, %f86;
	st.global.f32 	[%rd3], %f90;
	ld.global.f32 	%f91, [%rd15+16];
	ld.global.f32 	%f92, [%rd16+16];
	sub.f32 	%f93, %f91, %f92;
	fma.rn.f32 	%f94, %f93, %f93, %f90;
	st.global.f32 	[%rd3], %f94;
	ld.global.f32 	%f95, [%rd15+20];
	ld.global.f32 	%f96, [%rd16+20];
	sub.f32 	%f97, %f95, %f96;
	fma.rn.f32 	%f98, %f97, %f97, %f94;
	st.global.f32 	[%rd3], %f98;
	ld.global.f32 	%f99, [%rd15+24];
	ld.global.f32 	%f100, [%rd16+24];
	sub.f32 	%f101, %f99, %f100;
	fma.rn.f32 	%f102, %f101, %f101, %f98;
	st.global.f32 	[%rd3], %f102;
	ld.global.f32 	%f103, [%rd15+28];
	ld.global.f32 	%f104, [%rd16+28];
	sub.f32 	%f105, %f103, %f104;
	fma.rn.f32 	%f125, %f105, %f105, %f102;
	st.global.f32 	[%rd3], %f125;
	add.s32 	%r35, %r35, 8;
$L__BB3_8:
	setp.eq.s32 	%p7, %r11, 0;
	@%p7 bra 	$L__BB3_14;
	and.b32  	%r14, %r23, 3;
	setp.lt.u32 	%p8, %r11, 4;
	@%p8 bra 	$L__BB3_11;
	add.s32 	%r31, %r35, %r2;
	mul.wide.s32 	%rd17, %r31, 4;
	add.s64 	%rd18, %rd2, %rd17;
	ld.global.f32 	%f106, [%rd18];
	add.s64 	%rd19, %rd1, %rd17;
	ld.global.f32 	%f107, [%rd19];
	sub.f32 	%f108, %f106, %f107;
	fma.rn.f32 	%f109, %f108, %f108, %f125;
	st.global.f32 	[%rd3], %f109;
	ld.global.f32 	%f110, [%rd18+4];
	ld.global.f32 	%f111, [%rd19+4];
	sub.f32 	%f112, %f110, %f111;
	fma.rn.f32 	%f113, %f112, %f112, %f109;
	st.global.f32 	[%rd3], %f113;
	ld.global.f32 	%f114, [%rd18+8];
	ld.global.f32 	%f115, [%rd19+8];
	sub.f32 	%f116, %f114, %f115;
	fma.rn.f32 	%f117, %f116, %f116, %f113;
	st.global.f32 	[%rd3], %f117;
	ld.global.f32 	%f118, [%rd18+12];
	ld.global.f32 	%f119, [%rd19+12];
	sub.f32 	%f120, %f118, %f119;
	fma.rn.f32 	%f125, %f120, %f120, %f117;
	st.global.f32 	[%rd3], %f125;
	add.s32 	%r35, %r35, 4;
$L__BB3_11:
	setp.eq.s32 	%p9, %r14, 0;
	@%p9 bra 	$L__BB3_14;
	add.s32 	%r38, %r35, %r2;
	neg.s32 	%r37, %r14;
$L__BB3_13:
	.pragma "nounroll";
	mul.wide.s32 	%rd20, %r38, 4;
	add.s64 	%rd21, %rd1, %rd20;
	add.s64 	%rd22, %rd2, %rd20;
	ld.global.f32 	%f121, [%rd22];
	ld.global.f32 	%f122, [%rd21];
	sub.f32 	%f123, %f121, %f122;
	fma.rn.f32 	%f125, %f123, %f123, %f125;
	st.global.f32 	[%rd3], %f125;
	add.s32 	%r38, %r38, 1;
	add.s32 	%r37, %r37, 1;
	setp.ne.s32 	%p10, %r37, 0;
	@%p10 bra 	$L__BB3_13;
$L__BB3_14:
	ret;

}


// ===== COMPILED SASS (sm_100) =====

	.target	sm_100

	.elftype	@"ET_EXEC"


//--------------------- .note.nv.tkinfo           --------------------------
	.section	.note.nv.tkinfo,"",@"SHT_NOTE"
	.sectionflags	@"SHF_NOTE_NV_TKINFO"
	.tkinfo
        /*0018*/ 	.word	0x00000002
        /*0030*/ 	.string	""
        /*0030*/ 	.string	"ptxas"
        /*0030*/ 	.string	"Cuda compilation tools, release 13.0, V13.0.88"
        /*0030*/ 	.string	"Build cuda_13.0.r13.0/compiler.36424714_0"
        /*0030*/ 	.string	"-arch sm_100 -m 64 "



//--------------------- .note.nv.cuinfo           --------------------------
	.section	.note.nv.cuinfo,"",@"SHT_NOTE"
	.sectionflags	@"SHF_NOTE_NV_CUINFO"
        /*0018*/ 	.short	0x0002
        /*001a*/ 	.short	0x0064
        /*001c*/ 	.short	0x0082
	.zero		2


//--------------------- .nv.info                  --------------------------
	.section	.nv.info,"",@"SHT_CUDA_INFO"
	.align	4


	//----- nvinfo : EIATTR_REGCOUNT
	.align		4
        /*0000*/ 	.byte	0x04, 0x2f
        /*0002*/ 	.short	(.L_1 - .L_0)
	.align		4
.L_0:
        /*0004*/ 	.word	index@(_Z18calculate_distancePfS_S_iii)
        /*0008*/ 	.word	0x0000001f


	//----- nvinfo : EIATTR_FRAME_SIZE
	.align		4
.L_1:
        /*000c*/ 	.byte	0x04, 0x11
        /*000e*/ 	.short	(.L_3 - .L_2)
	.align		4
.L_2:
        /*0010*/ 	.word	index@(_Z18calculate_distancePfS_S_iii)
        /*0014*/ 	.word	0x00000000


	//----- nvinfo : EIATTR_REGCOUNT
	.align		4
.L_3:
        /*0018*/ 	.byte	0x04, 0x2f
        /*001a*/ 	.short	(.L_5 - .L_4)
	.align		4
.L_4:
        /*001c*/ 	.word	index@(_Z14assign_clusterPiPKfS1_iiiPfS_)
        /*0020*/ 	.word	0x0000001f


	//----- nvinfo : EIATTR_FRAME_SIZE
	.align		4
.L_5:
        /*0024*/ 	.byte	0x04, 0x11
        /*0026*/ 	.short	(.L_7 - .L_6)
	.align		4
.L_6:
        /*0028*/ 	.word	index@(_Z14assign_clusterPiPKfS1_iiiPfS_)
        /*002c*/ 	.word	0x00000000


	//----- nvinfo : EIATTR_REGCOUNT
	.align		4
.L_7:
        /*0030*/ 	.byte	0x04, 0x2f
        /*0032*/ 	.short	(.L_9 - .L_8)
	.align		4
.L_8:
        /*0034*/ 	.word	index@(_Z18calculate_centroidPfPiS_S_ii)
        /*0038*/ 	.word	0x0000001a


	//----- nvinfo : EIATTR_FRAME_SIZE
	.align		4
.L_9:
        /*003c*/ 	.byte	0x04, 0x11
        /*003e*/ 	.short	(.L_11 - .L_10)
	.align		4
.L_10:
        /*0040*/ 	.word	index@($__internal_0_$__cuda_sm3x_div_rn_noftz_f32_slowpath)
        /*0044*/ 	.word	0x00000000


	//----- nvinfo : EIATTR_FRAME_SIZE
	.align		4
.L_11:
        /*0048*/ 	.byte	0x04, 0x11
        /*004a*/ 	.short	(.L_13 - .L_12)
	.align		4
.L_12:
        /*004c*/ 	.word	index@(_Z18calculate_centroidPfPiS_S_ii)
        /*0050*/ 	.word	0x00000000


	//----- nvinfo : EIATTR_REGCOUNT
	.align		4
.L_13:
        /*0054*/ 	.byte	0x04, 0x2f
        /*0056*/ 	.short	(.L_15 - .L_14)
	.align		4
.L_14:
        /*0058*/ 	.word	index@(_Z17centroid_distancePfS_iiS_)
        /*005c*/ 	.word	0x00000014


	//----- nvinfo : EIATTR_FRAME_SIZE
	.align		4
.L_15:
        /*0060*/ 	.byte	0x04, 0x11
        /*0062*/ 	.short	(.L_17 - .L_16)
	.align		4
.L_16:
        /*0064*/ 	.word	index@(_Z17centroid_distancePfS_iiS_)
        /*0068*/ 	.word	0x00000000


	//----- nvinfo : EIATTR_MIN_STACK_SIZE
	.align		4
.L_17:
        /*006c*/ 	.byte	0x04, 0x12
        /*006e*/ 	.short	(.L_19 - .L_18)
	.align		4
.L_18:
        /*0070*/ 	.word	index@(_Z17centroid_distancePfS_iiS_)
        /*0074*/ 	.word	0x00000000


	//----- nvinfo : EIATTR_MIN_STACK_SIZE
	.align		4
.L_19:
        /*0078*/ 	.byte	0x04, 0x12
        /*007a*/ 	.short	(.L_21 - .L_20)
	.align		4
.L_20:
        /*007c*/ 	.word	index@(_Z18calculate_centroidPfPiS_S_ii)
        /*0080*/ 	.word	0x00000000


	//----- nvinfo : EIATTR_MIN_STACK_SIZE
	.align		4
.L_21:
        /*0084*/ 	.byte	0x04, 0x12
        /*0086*/ 	.short	(.L_23 - .L_22)
	.align		4
.L_22:
        /*0088*/ 	.word	index@(_Z14assign_clusterPiPKfS1_iiiPfS_)
        /*008c*/ 	.word	0x00000000


	//----- nvinfo : EIATTR_MIN_STACK_SIZE
	.align		4
.L_23:
        /*0090*/ 	.byte	0x04, 0x12
        /*0092*/ 	.short	(.L_25 - .L_24)
	.align		4
.L_24:
        /*0094*/ 	.word	index@(_Z18calculate_distancePfS_S_iii)
        /*0098*/ 	.word	0x00000000
.L_25:


//--------------------- .nv.compat                --------------------------
	.section	.nv.compat,"",@"SHT_CUDA_COMPAT_INFO"
	.align	4
        /*0000*/ 	.byte	0x02, 0x09, 0x00, 0x00, 0x02, 0x02, 0x01, 0x00, 0x02, 0x05, 0x05, 0x00, 0x03, 0x07, 0x01, 0x01
        /*0010*/ 	.byte	0x02, 0x03, 0x00, 0x00, 0x02, 0x06, 0x01, 0x00, 0x04, 0x0b, 0x08, 0x00, 0x01, 0x00, 0x00, 0x00
        /*0020*/ 	.byte	0x00, 0x00, 0x00, 0x00


//--------------------- .nv.info._Z17centroid_distancePfS_iiS_ --------------------------
	.section	.nv.info._Z17centroid_distancePfS_iiS_,"",@"SHT_CUDA_INFO"
	.sectionflags	@""
	.align	4


	//----- nvinfo : EIATTR_CUDA_API_VERSION
	.align		4
        /*0000*/ 	.byte	0x04, 0x37
        /*0002*/ 	.short	(.L_27 - .L_26)
.L_26:
        /*0004*/ 	.word	0x00000082


	//----- nvinfo : EIATTR_KPARAM_INFO
	.align		4
.L_27:
        /*0008*/ 	.byte	0x04, 0x17
        /*000a*/ 	.short	(.L_29 - .L_28)
.L_28:
        /*000c*/ 	.word	0x00000000
        /*0010*/ 	.short	0x0004
        /*0012*/ 	.short	0x0018
        /*0014*/ 	.byte	0x00, 0xf5, 0x21, 0x00


	//----- nvinfo : EIATTR_KPARAM_INFO
	.align		4
.L_29:
        /*0018*/ 	.byte	0x04, 0x17
        /*001a*/ 	.short	(.L_31 - .L_30)
.L_30:
        /*001c*/ 	.word	0x00000000
        /*0020*/ 	.short	0x0003
        /*0022*/ 	.short	0x0014
        /*0024*/ 	.byte	0x00, 0xf0, 0x11, 0x00


	//----- nvinfo : EIATTR_KPARAM_INFO
	.align		4
.L_31:
        /*0028*/ 	.byte	0x04, 0x17
        /*002a*/ 	.short	(.L_33 - .L_32)
.L_32:
        /*002c*/ 	.word	0x00000000
        /*0030*/ 	.short	0x0002
        /*0032*/ 	.short	0x0010
        /*0034*/ 	.byte	0x00, 0xf0, 0x11, 0x00


	//----- nvinfo : EIATTR_KPARAM_INFO
	.align		4
.L_33:
        /*0038*/ 	.byte	0x04, 0x17
        /*003a*/ 	.short	(.L_35 - .L_34)
.L_34:
        /*003c*/ 	.word	0x00000000
        /*0040*/ 	.short	0x0001
        /*0042*/ 	.short	0x0008
        /*0044*/ 	.byte	0x00, 0xf5, 0x21, 0x00


	//----- nvinfo : EIATTR_KPARAM_INFO
	.align		4
.L_35:
        /*0048*/ 	.byte	0x04, 0x17
        /*004a*/ 	.short	(.L_37 - .L_36)
.L_36:
        /*004c*/ 	.word	0x00000000
        /*0050*/ 	.short	0x0000
        /*0052*/ 	.short	0x0000
        /*0054*/ 	.byte	0x00, 0xf5, 0x21, 0x00


	//----- nvinfo : EIATTR_SPARSE_MMA_MASK
	.align		4
.L_37:
        /*0058*/ 	.byte	0x03, 0x50
        /*005a*/ 	.short	0x0000


	//----- nvinfo : EIATTR_MAXREG_COUNT
	.align		4
        /*005c*/ 	.byte	0x03, 0x1b
        /*005e*/ 	.short	0x00ff


	//----- nvinfo : EIATTR_MERCURY_ISA_VERSION
	.align		4
        /*0060*/ 	.byte	0x03, 0x5f
        /*0062*/ 	.short	0x0101


	//----- nvinfo : EIATTR_VRC_CTA_INIT_COUNT
	.align		4
        /*0064*/ 	.byte	0x02, 0x4a
	.zero		1
	.zero		1


	//----- nvinfo : EIATTR_EXIT_INSTR_OFFSETS
	.align		4
        /*0068*/ 	.byte	0x04, 0x1c
        /*006a*/ 	.short	(.L_39 - .L_38)


	//   ....[0]....
.L_38:
        /*006c*/ 	.word	0x00000070


	//   ....[1]....
        /*0070*/ 	.word	0x000000e0


	//   ....[2]....
        /*0074*/ 	.word	0x00000790


	//   ....[3]....
        /*0078*/ 	.word	0x00000ac0


	//   ....[4]....
        /*007c*/ 	.word	0x00000cb0


	//   ....[5]....
        /*0080*/ 	.word	0x00000db0


	//----- nvinfo : EIATTR_CBANK_PARAM_SIZE
	.align		4
.L_39:
        /*0084*/ 	.byte	0x03, 0x19
        /*0086*/ 	.short	0x0020


	//----- nvinfo : EIATTR_PARAM_CBANK
	.align		4
        /*0088*/ 	.byte	0x04, 0x0a
        /*008a*/ 	.short	(.L_41 - .L_40)
	.align		4
.L_40:
        /*008c*/ 	.word	index@(.nv.constant0._Z17centroid_distancePfS_iiS_)
        /*0090*/ 	.short	0x0380
        /*0092*/ 	.short	0x0020


	//----- nvinfo : EIATTR_SW_WAR
	.align		4
.L_41:
        /*0094*/ 	.byte	0x04, 0x36
        /*0096*/ 	.short	(.L_43 - .L_42)
.L_42:
        /*0098*/ 	.word	0x00000008
.L_43:


//--------------------- .nv.info._Z18calculate_centroidPfPiS_S_ii --------------------------
	.section	.nv.info._Z18calculate_centroidPfPiS_S_ii,"",@"SHT_CUDA_INFO"
	.sectionflags	@""
	.align	4


	//----- nvinfo : EIATTR_CUDA_API_VERSION
	.align		4
        /*0000*/ 	.byte	0x04, 0x37
        /*0002*/ 	.short	(.L_45 - .L_44)
.L_44:
        /*0004*/ 	.word	0x00000082


	//----- nvinfo : EIATTR_KPARAM_INFO
	.align		4
.L_45:
        /*0008*/ 	.byte	0x04, 0x17
        /*000a*/ 	.short	(.L_47 - .L_46)
.L_46:
        /*000c*/ 	.word	0x00000000
        /*0010*/ 	.short	0x0005
        /*0012*/ 	.short	0x0024
        /*0014*/ 	.byte	0x00, 0xf0, 0x11, 0x00


	//----- nvinfo : EIATTR_KPARAM_INFO
	.align		4
.L_47:
        /*0018*/ 	.byte	0x04, 0x17
        /*001a*/ 	.short	(.L_49 - .L_48)
.L_48:
        /*001c*/ 	.word	0x00000000
        /*0020*/ 	.short	0x0004
        /*0022*/ 	.short	0x0020
        /*0024*/ 	.byte	0x00, 0xf0, 0x11, 0x00


	//----- nvinfo : EIATTR_KPARAM_INFO
	.align		4
.L_49:
        /*0028*/ 	.byte	0x04, 0x17
        /*002a*/ 	.short	(.L_51 - .L_50)
.L_50:
        /*002c*/ 	.word	0x00000000
        /*0030*/ 	.short	0x0003
        /*0032*/ 	.short	0x0018
        /*0034*/ 	.byte	0x00, 0xf5, 0x21, 0x00


	//----- nvinfo : EIATTR_KPARAM_INFO
	.align		4
.L_51:
        /*0038*/ 	.byte	0x04, 0x17
        /*003a*/ 	.short	(.L_53 - .L_52)
.L_52:
        /*003c*/ 	.word	0x00000000
        /*0040*/ 	.short	0x0002
        /*0042*/ 	.short	0x0010
        /*0044*/ 	.byte	0x00, 0xf5, 0x21, 0x00


	//----- nvinfo : EIATTR_KPARAM_INFO
	.align		4
.L_53:
        /*0048*/ 	.byte	0x04, 0x17
        /*004a*/ 	.short	(.L_55 - .L_54)
.L_54:
        /*004c*/ 	.word	0x00000000
        /*0050*/ 	.short	0x0001
        /*0052*/ 	.short	0x0008
        /*0054*/ 	.byte	0x00, 0xf5, 0x21, 0x00


	//----- nvinfo : EIATTR_KPARAM_INFO
	.align		4
.L_55:
        /*0058*/ 	.byte	0x04, 0x17
        /*005a*/ 	.short	(.L_57 - .L_56)
.L_56:
        /*005c*/ 	.word	0x00000000
        /*0060*/ 	.short	0x0000
        /*0062*/ 	.short	0x0000
        /*0064*/ 	.byte	0x00, 0xf5, 0x21, 0x00


	//----- nvinfo : EIATTR_SPARSE_MMA_MASK
	.align		4
.L_57:
        /*0068*/ 	.byte	0x03, 0x50
        /*006a*/ 	.short	0x0000


	//----- nvinfo : EIATTR_MAXREG_COUNT
	.align		4
        /*006c*/ 	.byte	0x03, 0x1b
        /*006e*/ 	.short	0x00ff


	//----- nvinfo : EIATTR_MERCURY_ISA_VERSION
	.align		4
        /*0070*/ 	.byte	0x03, 0x5f
        /*0072*/ 	.short	0x0101


	//----- nvinfo : EIATTR_VRC_CTA_INIT_COUNT
	.align		4
        /*0074*/ 	.byte	0x02, 0x4a
	.zero		1
	.zero		1


	//----- nvinfo : EIATTR_EXIT_INSTR_OFFSETS
	.align		4
        /*0078*/ 	.byte	0x04, 0x1c
        /*007a*/ 	.short	(.L_59 - .L_58)


	//   ....[0]....
.L_58:
        /*007c*/ 	.word	0x00000080


	//   ....[1]....
        /*0080*/ 	.word	0x00000dc0


	//   ....[2]....
        /*0084*/ 	.word	0x00001440


	//   ....[3]....
        /*0088*/ 	.word	0x00001800


	//   ....[4]....
        /*008c*/ 	.word	0x00001830


	//   ....[5]....
        /*0090*/ 	.word	0x000019e0


	//----- nvinfo : EIATTR_CRS_STACK_SIZE
	.align		4
.L_59:
        /*0094*/ 	.byte	0x04, 0x1e
        /*0096*/ 	.short	(.L_61 - .L_60)
.L_60:
        /*0098*/ 	.word	0x00000000


	//----- nvinfo : EIATTR_CBANK_PARAM_SIZE
	.align		4
.L_61:
        /*009c*/ 	.byte	0x03, 0x19
        /*009e*/ 	.short	0x0028


	//----- nvinfo : EIATTR_PARAM_CBANK
	.align		4
        /*00a0*/ 	.byte	0x04, 0x0a
        /*00a2*/ 	.short	(.L_63 - .L_62)
	.align		4
.L_62:
        /*00a4*/ 	.word	index@(.nv.constant0._Z18calculate_centroidPfPiS_S_ii)
        /*00a8*/ 	.short	0x0380
        /*00aa*/ 	.short	0x0028


	//----- nvinfo : EIATTR_SW_WAR
	.align		4
.L_63:
        /*00ac*/ 	.byte	0x04, 0x36
        /*00ae*/ 	.short	(.L_65 - .L_64)
.L_64:
        /*00b0*/ 	.word	0x00000008
.L_65:


//--------------------- .nv.info._Z14assign_clusterPiPKfS1_iiiPfS_ --------------------------
	.section	.nv.info._Z14assign_clusterPiPKfS1_iiiPfS_,"",@"SHT_CUDA_INFO"
	.sectionflags	@""
	.align	4


	//----- nvinfo : EIATTR_CUDA_API_VERSION
	.align		4
        /*0000*/ 	.byte	0x04, 0x37
        /*0002*/ 	.short	(.L_67 - .L_66)
.L_66:
        /*0004*/ 	.word	0x00000082


	//----- nvinfo : EIATTR_KPARAM_INFO
	.align		4
.L_67:
        /*0008*/ 	.byte	0x04, 0x17
        /*000a*/ 	.short	(.L_69 - .L_68)
.L_68:
        /*000c*/ 	.word	0x00000000
        /*0010*/ 	.short	0x0007
        /*0012*/ 	.short	0x0030
        /*0014*/ 	.byte	0x00, 0xf5, 0x21, 0x00


	//----- nvinfo : EIATTR_KPARAM_INFO
	.align		4
.L_69:
        /*0018*/ 	.byte	0x04, 0x17
        /*001a*/ 	.short	(.L_71 - .L_70)
.L_70:
        /*001c*/ 	.word	0x00000000
        /*0020*/ 	.short	0x0006
        /*0022*/ 	.short	0x0028
        /*0024*/ 	.byte	0x00, 0xf5, 0x21, 0x00


	//----- nvinfo : EIATTR_KPARAM_INFO
	.align		4
.L_71:
        /*0028*/ 	.byte	0x04, 0x17
        /*002a*/ 	.short	(.L_73 - .L_72)
.L_72:
        /*002c*/ 	.word	0x00000000
        /*0030*/ 	.short	0x0005
        /*0032*/ 	.short	0x0020
        /*0034*/ 	.byte	0x00, 0xf0, 0x11, 0x00


	//----- nvinfo : EIATTR_KPARAM_INFO
	.align		4
.L_73:
        /*0038*/ 	.byte	0x04, 0x17
        /*003a*/ 	.short	(.L_75 - .L_74)
.L_74:
        /*003c*/ 	.word	0x00000000
        /*0040*/ 	.short	0x0004
        /*0042*/ 	.short	0x001c
        /*0044*/ 	.byte	0x00, 0xf0, 0x11, 0x00


	//----- nvinfo : EIATTR_KPARAM_INFO
	.align		4
.L_75:
        /*0048*/ 	.byte	0x04, 0x17
        /*004a*/ 	.short	(.L_77 - .L_76)
.L_76:
        /*004c*/ 	.word	0x00000000
        /*0050*/ 	.short	0x0003
        /*0052*/ 	.short	0x0018
        /*0054*/ 	.byte	0x00, 0xf0, 0x11, 0x00


	//----- nvinfo : EIATTR_KPARAM_INFO
	.align		4
.L_77:
        /*0058*/ 	.byte	0x04, 0x17
        /*005a*/ 	.short	(.L_79 - .L_78)
.L_78:
        /*005c*/ 	.word	0x00000000
        /*0060*/ 	.short	0x0002
        /*0062*/ 	.short	0x0010
        /*0064*/ 	.byte	0x00, 0xf5, 0x21, 0x00


	//----- nvinfo : EIATTR_KPARAM_INFO
	.align		4
.L_79:
        /*0068*/ 	.byte	0x04, 0x17
        /*006a*/ 	.short	(.L_81 - .L_80)
.L_80:
        /*006c*/ 	.word	0x00000000
        /*0070*/ 	.short	0x0001
        /*0072*/ 	.short	0x0008
        /*0074*/ 	.byte	0x00, 0xf5, 0x21, 0x00


	//----- nvinfo : EIATTR_KPARAM_INFO
	.align		4
.L_81:
        /*0078*/ 	.byte	0x04, 0x17
        /*007a*/ 	.short	(.L_83 - .L_82)
.L_82:
        /*007c*/ 	.word	0x00000000
        /*0080*/ 	.short	0x0000
        /*0082*/ 	.short	0x0000
        /*0084*/ 	.byte	0x00, 0xf5, 0x21, 0x00


	//----- nvinfo : EIATTR_SPARSE_MMA_MASK
	.align		4
.L_83:
        /*0088*/ 	.byte	0x03, 0x50
        /*008a*/ 	.short	0x0000


	//----- nvinfo : EIATTR_MAXREG_COUNT
	.align		4
        /*008c*/ 	.byte	0x03, 0x1b
        /*008e*/ 	.short	0x00ff


	//----- nvinfo : EIATTR_MERCURY_ISA_VERSION
	.align		4
        /*0090*/ 	.byte	0x03, 0x5f
        /*0092*/ 	.short	0x0101


	//----- nvinfo : EIATTR_VRC_CTA_INIT_COUNT
	.align		4
        /*0094*/ 	.byte	0x02, 0x4a
	.zero		1
	.zero		1


	//----- nvinfo : EIATTR_EXIT_INSTR_OFFSETS
	.align		4
        /*0098*/ 	.byte	0x04, 0x1c
        /*009a*/ 	.short	(.L_85 - .L_84)


	//   ....[0]....
.L_84:
        /*009c*/ 	.word	0x00000070


	//   ....[1]....
        /*00a0*/ 	.word	0x00001620


	//----- nvinfo : EIATTR_CBANK_PARAM_SIZE
	.align		4
.L_85:
        /*00a4*/ 	.byte	0x03, 0x19
        /*00a6*/ 	.short	0x0038


	//----- nvinfo : EIATTR_PARAM_CBANK
	.align		4
        /*00a8*/ 	.byte	0x04, 0x0a
        /*00aa*/ 	.short	(.L_87 - .L_86)
	.align		4
.L_86:
        /*00ac*/ 	.word	index@(.nv.constant0._Z14assign_clusterPiPKfS1_iiiPfS_)
        /*00b0*/ 	.short	0x0380
        /*00b2*/ 	.short	0x0038


	//----- nvinfo : EIATTR_SW_WAR
	.align		4
.L_87:
        /*00b4*/ 	.byte	0x04, 0x36
        /*00b6*/ 	.short	(.L_89 - .L_88)
.L_88:
        /*00b8*/ 	.word	0x00000008
.L_89:


//--------------------- .nv.info._Z18calculate_distancePfS_S_iii --------------------------
	.section	.nv.info._Z18calculate_distancePfS_S_iii,"",@"SHT_CUDA_INFO"
	.sectionflags	@""
	.align	4


	//----- nvinfo : EIATTR_CUDA_API_VERSION
	.align		4
        /*0000*/ 	.byte	0x04, 0x37
        /*0002*/ 	.short	(.L_91 - .L_90)
.L_90:
        /*0004*/ 	.word	0x00000082


	//----- nvinfo : EIATTR_KPARAM_INFO
	.align		4
.L_91:
        /*0008*/ 	.byte	0x04, 0x17
        /*000a*/ 	.short	(.L_93 - .L_92)
.L_92:
        /*000c*/ 	.word	0x00000000
        /*0010*/ 	.short	0x0005
        /*0012*/ 	.short	0x0020
        /*0014*/ 	.byte	0x00, 0xf0, 0x11, 0x00


	//----- nvinfo : EIATTR_KPARAM_INFO
	.align		4
.L_93:
        /*0018*/ 	.byte	0x04, 0x17
        /*001a*/ 	.short	(.L_95 - .L_94)
.L_94:
        /*001c*/ 	.word	0x00000000
        /*0020*/ 	.short	0x0004
        /*0022*/ 	.short	0x001c
        /*0024*/ 	.byte	0x00, 0xf0, 0x11, 0x00


	//----- nvinfo : EIATTR_KPARAM_INFO
	.align		4
.L_95:
        /*0028*/ 	.byte	0x04, 0x17
        /*002a*/ 	.short	(.L_97 - .L_96)
.L_96:
        /*002c*/ 	.word	0x00000000
        /*0030*/ 	.short	0x0003
        /*0032*/ 	.short	0x0018
        /*0034*/ 	.byte	0x00, 0xf0, 0x11, 0x00


	//----- nvinfo : EIATTR_KPARAM_INFO
	.align		4
.L_97:
        /*0038*/ 	.byte	0x04, 0x17
        /*003a*/ 	.short	(.L_99 - .L_98)
.L_98:
        /*003c*/ 	.word	0x00000000
        /*0040*/ 	.short	0x0002
        /*0042*/ 	.short	0x0010
        /*0044*/ 	.byte	0x00, 0xf5, 0x21, 0x00


	//----- nvinfo : EIATTR_KPARAM_INFO
	.align		4
.L_99:
        /*0048*/ 	.byte	0x04, 0x17
        /*004a*/ 	.short	(.L_101 - .L_100)
.L_100:
        /*004c*/ 	.word	0x00000000
        /*0050*/ 	.short	0x0001
        /*0052*/ 	.short	0x0008
        /*0054*/ 	.byte	0x00, 0xf5, 0x21, 0x00


	//----- nvinfo : EIATTR_KPARAM_INFO
	.align		4
.L_101:
        /*0058*/ 	.byte	0x04, 0x17
        /*005a*/ 	.short	(.L_103 - .L_102)
.L_102:
        /*005c*/ 	.word	0x00000000
        /*0060*/ 	.short	0x0000
        /*0062*/ 	.short	0x0000
        /*0064*/ 	.byte	0x00, 0xf5, 0x21, 0x00


	//----- nvinfo : EIATTR_SPARSE_MMA_MASK
	.align		4
.L_103:
        /*0068*/ 	.byte	0x03, 0x50
        /*006a*/ 	.short	0x0000


	//----- nvinfo : EIATTR_MAXREG_COUNT
	.align		4
        /*006c*/ 	.byte	0x03, 0x1b
        /*006e*/ 	.short	0x00ff


	//----- nvinfo : EIATTR_MERCURY_ISA_VERSION
	.align		4
        /*0070*/ 	.byte	0x03, 0x5f
        /*0072*/ 	.short	0x0101


	//----- nvinfo : EIATTR_VRC_CTA_INIT_COUNT
	.align		4
        /*0074*/ 	.byte	0x02, 0x4a
	.zero		1
	.zero		1


	//----- nvinfo : EIATTR_EXIT_INSTR_OFFSETS
	.align		4
        /*0078*/ 	.byte	0x04, 0x1c
        /*007a*/ 	.short	(.L_105 - .L_104)


	//   ....[0]....
.L_104:
        /*007c*/ 	.word	0x00000080


	//   ....[1]....
        /*0080*/ 	.word	0x00000960


	//   ....[2]....
        /*0084*/ 	.word	0x00000ad0


	//   ....[3]....
        /*0088*/ 	.word	0x00000ba0


	//   ....[4]....
        /*008c*/ 	.word	0x00000c30


	//   ....[5]....
        /*0090*/ 	.word	0x00000c90


	//----- nvinfo : EIATTR_CBANK_PARAM_SIZE
	.align		4
.L_105:
        /*0094*/ 	.byte	0x03, 0x19
        /*0096*/ 	.short	0x0024


	//----- nvinfo : EIATTR_PARAM_CBANK
	.align		4
        /*0098*/ 	.byte	0x04, 0x0a
        /*009a*/ 	.short	(.L_107 - .L_106)
	.align		4
.L_106:
        /*009c*/ 	.word	index@(.nv.constant0._Z18calculate_distancePfS_S_iii)
        /*00a0*/ 	.short	0x0380
        /*00a2*/ 	.short	0x0024


	//----- nvinfo : EIATTR_SW_WAR
	.align		4
.L_107:
        /*00a4*/ 	.byte	0x04, 0x36
        /*00a6*/ 	.short	(.L_109 - .L_108)
.L_108:
        /*00a8*/ 	.word	0x00000008
.L_109:


//--------------------- .nv.callgraph             --------------------------
	.section	.nv.callgraph,"",@"SHT_CUDA_CALLGRAPH"
	.align	4
	.sectionentsize	8
	.align		4
        /*0000*/ 	.word	0x00000000
	.align		4
        /*0004*/ 	.word	0xffffffff
	.align		4
        /*0008*/ 	.word	0x00000000
	.align		4
        /*000c*/ 	.word	0xfffffffe
	.align		4
        /*0010*/ 	.word	0x00000000
	.align		4
        /*0014*/ 	.word	0xfffffffd
	.align		4
        /*0018*/ 	.word	0x00000000
	.align		4
        /*001c*/ 	.word	0xfffffffc


//--------------------- .text._Z17centroid_distancePfS_iiS_ --------------------------
	.section	.text._Z17centroid_distancePfS_iiS_,"ax",@progbits
	.align	128
        .global         _Z17centroid_distancePfS_iiS_
        .type           _Z17centroid_distancePfS_iiS_,@function
        .size           _Z17centroid_distancePfS_iiS_,(.L_x_90 - _Z17centroid_distancePfS_iiS_)
        .other          _Z17centroid_distancePfS_iiS_,@"STO_CUDA_ENTRY STV_DEFAULT"
_Z17centroid_distancePfS_iiS_:
.text._Z17centroid_distancePfS_iiS_:
[----:B------:R-:W-:Y:S01]  /*0000*/  LDC R1, c[0x0][0x37c] ;  /* 0x0000df00ff017b82 */ /* 0x000fe20000000800 */
[----:B------:R-:W0:Y:S07]  /*0010*/  S2R R0, SR_TID.X ;  /* 0x0000000000007919 */ /* 0x000e2e0000002100 */
[----:B------:R-:W0:Y:S01]  /*0020*/  S2UR UR4, SR_CTAID.X ;  /* 0x00000000000479c3 */ /* 0x000e220000002500 */
[----:B------:R-:W1:Y:S07]  /*0030*/  LDCU UR5, c[0x0][0x390] ;  /* 0x00007200ff0577ac */ /* 0x000e6e0008000800 */
[----:B------:R-:W0:Y:S02]  /*0040*/  LDC R5, c[0x0][0x360] ;  /* 0x0000d800ff057b82 */ /* 0x000e240000000800 */
[----:B0-----:R-:W-:-:S05]  /*0050*/  IMAD R5, R5, UR4, R0 ;  /* 0x0000000405057c24 */ /* 0x001fca000f8e0200 */
[----:B-1----:R-:W-:-:S13]  /*0060*/  ISETP.GE.AND P0, PT, R5, UR5, PT ;  /* 0x0000000505007c0c */ /* 0x002fda000bf06270 */
[----:B------:R-:W-:Y:S05]  /*0070*/  @P0 EXIT ;  /* 0x000000000000094d */ /* 0x000fea0003800000 */
[----:B------:R-:W0:Y:S01]  /*0080*/  LDC R4, c[0x0][0x394] ;  /* 0x0000e500ff047b82 */ /* 0x000e220000000800 */
[----:B------:R-:W1:Y:S07]  /*0090*/  LDCU.64 UR12, c[0x0][0x358] ;  /* 0x00006b00ff0c77ac */ /* 0x000e6e0008000a00 */
[----:B------:R-:W2:Y:S01]  /*00a0*/  LDC.64 R2, c[0x0][0x398] ;  /* 0x0000e600ff027b82 */ /* 0x000ea20000000a00 */
[----:B0-----:R-:W-:Y:S01]  /*00b0*/  ISETP.GE.AND P0, PT, R4, 0x1, PT ;  /* 0x000000010400780c */ /* 0x001fe20003f06270 */
[----:B--2---:R-:W-:-:S05]  /*00c0*/  IMAD.WIDE R2, R5, 0x4, R2 ;  /* 0x0000000405027825 */ /* 0x004fca00078e0202 */
[----:B-1----:R0:W-:Y:S07]  /*00d0*/  STG.E desc[UR12][R2.64], RZ ;  /* 0x000000ff02007986 */ /* 0x0021ee000c10190c */
[----:B------:R-:W-:Y:S05]  /*00e0*/  @!P0 EXIT ;  /* 0x000000000000894d */ /* 0x000fea0003800000 */
[C---:B------:R-:W-:Y:S01]  /*00f0*/  ISETP.GE.U32.AND P1, PT, R4.reuse, 0x10, PT ;  /* 0x000000100400780c */ /* 0x040fe20003f26070 */
[----:B------:R-:W-:Y:S01]  /*0100*/  HFMA2 R7, -RZ, RZ, 0, 0 ;  /* 0x00000000ff077431 */ /* 0x000fe200000001ff */
[----:B------:R-:W-:Y:S01]  /*0110*/  LOP3.LUT R16, R4, 0xf, RZ, 0xc0, !PT ;  /* 0x0000000f04107812 */ /* 0x000fe200078ec0ff */
[----:B------:R-:W-:Y:S01]  /*0120*/  IMAD R0, R5, R4, RZ ;  /* 0x0000000405007224 */ /* 0x000fe200078e02ff */
[----:B------:R-:W-:Y:S02]  /*0130*/  MOV R5, RZ ;  /* 0x000000ff00057202 */ /* 0x000fe40000000f00 */
[----:B------:R-:W-:-:S07]  /*0140*/  ISETP.NE.AND P0, PT, R16, RZ, PT ;  /* 0x000000ff1000720c */ /* 0x000fce0003f05270 */
[----:B------:R-:W-:Y:S06]  /*0150*/  @!P1 BRA `(.L_x_0) ;  /* 0x00000004008c9947 */ /* 0x000fec0003800000 */
[----:B------:R-:W1:Y:S01]  /*0160*/  LDCU.128 UR8, c[0x0][0x380] ;  /* 0x00007000ff0877ac */ /* 0x000e620008000c00 */
[----:B------:R-:W-:Y:S02]  /*0170*/  LOP3.LUT R7, R4, 0x7ffffff0, RZ, 0xc0, !PT ;  /* 0x7ffffff004077812 */ /* 0x000fe400078ec0ff */
[----:B------:R-:W-:Y:S02]  /*0180*/  MOV R5, RZ ;  /* 0x000000ff00057202 */ /* 0x000fe40000000f00 */
[----:B------:R-:W-:Y:S02]  /*0190*/  MOV R12, R0 ;  /* 0x00000000000c7202 */ /* 0x000fe40000000f00 */
[----:B------:R-:W-:Y:S01]  /*01a0*/  IADD3 R6, PT, PT, -R7, RZ, RZ ;  /* 0x000000ff07067210 */ /* 0x000fe20007ffe1ff */
[----:B-1----:R-:W-:Y:S02]  /*01b0*/  UIADD3 UR6, UP0, UPT, UR8, 0x20, URZ ;  /* 0x0000002008067890 */ /* 0x002fe4000ff1e0ff */
[----:B------:R-:W-:-:S02]  /*01c0*/  UIADD3 UR4, UP1, UPT, UR10, 0x20, URZ ;  /* 0x000000200a047890 */ /* 0x000fc4000ff3e0ff */
[----:B------:R-:W-:Y:S02]  /*01d0*/  UIADD3.X UR7, UPT, UPT, URZ, UR9, URZ, UP0, !UPT ;  /* 0x00000009ff077290 */ /* 0x000fe400087fe4ff */
[----:B------:R-:W-:-:S12]  /*01e0*/  UIADD3.X UR5, UPT, UPT, URZ, UR11, URZ, UP1, !UPT ;  /* 0x0000000bff057290 */ /* 0x000fd80008ffe4ff */
.L_x_1:
[----:B------:R-:W-:Y:S02]  /*01f0*/  MOV R8, UR6 ;  /* 0x0000000600087c02 */ /* 0x000fe40008000f00 */
[----:B------:R-:W-:Y:S02]  /*0200*/  MOV R9, UR7 ;  /* 0x0000000700097c02 */ /* 0x000fe40008000f00 */
[----:B------:R-:W-:Y:S02]  /*0210*/  MOV R10, UR4 ;  /* 0x00000004000a7c02 */ /* 0x000fe40008000f00 */
[----:B------:R-:W-:Y:S01]  /*0220*/  MOV R11, UR5 ;  /* 0x00000005000b7c02 */ /* 0x000fe20008000f00 */
[----:B------:R-:W-:-:S04]  /*0230*/  IMAD.WIDE R8, R12, 0x4, R8 ;  /* 0x000000040c087825 */ /* 0x000fc800078e0208 */
[----:B------:R-:W-:Y:S01]  /*0240*/  IMAD.WIDE R10, R12, 0x4, R10 ;  /* 0x000000040c0a7825 */ /* 0x000fe200078e020a */
[----:B--2---:R-:W2:Y:S04]  /*0250*/  LDG.E R13, desc[UR12][R8.64+-0x20] ;  /* 0xffffe00c080d7981 */ /* 0x004ea8000c1e1900 */
[----:B------:R-:W2:Y:S02]  /*0260*/  LDG.E R14, desc[UR12][R10.64+-0x20] ;  /* 0xffffe00c0a0e7981 */ /* 0x000ea4000c1e1900 */
[----:B--2---:R-:W-:-:S04]  /*0270*/  FADD R14, R13, -R14 ;  /* 0x8000000e0d0e7221 */ /* 0x004fc80000000000 */
[----:B------:R-:W-:-:S05]  /*0280*/  FFMA R5, R14, R14, R5 ;  /* 0x0000000e0e057223 */ /* 0x000fca0000000005 */
[----:B------:R1:W-:Y:S04]  /*0290*/  STG.E desc[UR12][R2.64], R5 ;  /* 0x0000000502007986 */ /* 0x0003e8000c10190c */
[----:B------:R-:W2:Y:S04]  /*02a0*/  LDG.E R13, desc[UR12][R8.64+-0x1c] ;  /* 0xffffe40c080d7981 */ /* 0x000ea8000c1e1900 */
[----:B------:R-:W2:Y:S02]  /*02b0*/  LDG.E R14, desc[UR12][R10.64+-0x1c] ;  /* 0xffffe40c0a0e7981 */ /* 0x000ea4000c1e1900 */
[----:B--2---:R-:W-:-:S04]  /*02c0*/  FADD R14, R13, -R14 ;  /* 0x8000000e0d0e7221 */ /* 0x004fc80000000000 */
[----:B------:R-:W-:-:S05]  /*02d0*/  FFMA R13, R14, R14, R5 ;  /* 0x0000000e0e0d7223 */ /* 0x000fca0000000005 */
[----:B------:R2:W-:Y:S04]  /*02e0*/  STG.E desc[UR12][R2.64], R13 ;  /* 0x0000000d02007986 */ /* 0x0005e8000c10190c */
[----:B------:R-:W3:Y:S04]  /*02f0*/  LDG.E R14, desc[UR12][R8.64+-0x18] ;  /* 0xffffe80c080e7981 */ /* 0x000ee8000c1e1900 */
[----:B------:R-:W3:Y:S02]  /*0300*/  LDG.E R15, desc[UR12][R10.64+-0x18] ;  /* 0xffffe80c0a0f7981 */ /* 0x000ee4000c1e1900 */
[----:B---3--:R-:W-:-:S04]  /*0310*/  FADD R14, R14, -R15 ;  /* 0x8000000f0e0e7221 */ /* 0x008fc80000000000 */
[----:B------:R-:W-:-:S05]  /*0320*/  FFMA R15, R14, R14, R13 ;  /* 0x0000000e0e0f7223 */ /* 0x000fca000000000d */
[----:B------:R3:W-:Y:S04]  /*0330*/  STG.E desc[UR12][R2.64], R15 ;  /* 0x0000000f02007986 */ /* 0x0007e8000c10190c */
[----:B-1----:R-:W4:Y:S04]  /*0340*/  LDG.E R5, desc[UR12][R8.64+-0x14] ;  /* 0xffffec0c08057981 */ /* 0x002f28000c1e1900 */
[----:B------:R-:W4:Y:S02]  /*0350*/  LDG.E R14, desc[UR12][R10.64+-0x14] ;  /* 0xffffec0c0a0e7981 */ /* 0x000f24000c1e1900 */
[----:B----4-:R-:W-:-:S04]  /*0360*/  FADD R14, R5, -R14 ;  /* 0x8000000e050e7221 */ /* 0x010fc80000000000 */
[----:B------:R-:W-:-:S05]  /*0370*/  FFMA R5, R14, R14, R15 ;  /* 0x0000000e0e057223 */ /* 0x000fca000000000f */
[----:B------:R1:W-:Y:S04]  /*0380*/  STG.E desc[UR12][R2.64], R5 ;  /* 0x0000000502007986 */ /* 0x0003e8000c10190c */
[----:B--2---:R-:W2:Y:S04]  /*0390*/  LDG.E R13, desc[UR12][R8.64+-0x10] ;  /* 0xfffff00c080d7981 */ /* 0x004ea8000c1e1900 */
[----:B------:R-:W2:Y:S02]  /*03a0*/  LDG.E R14, desc[UR12][R10.64+-0x10] ;  /* 0xfffff00c0a0e7981 */ /* 0x000ea4000c1e1900 */
[----:B--2---:R-:W-:-:S04]  /*03b0*/  FADD R14, R13, -R14 ;  /* 0x8000000e0d0e7221 */ /* 0x004fc80000000000 */
[----:B------:R-:W-:-:S05]  /*03c0*/  FFMA R13, R14, R14, R5 ;  /* 0x0000000e0e0d7223 */ /* 0x000fca0000000005 */
[----:B------:R2:W-:Y:S04]  /*03d0*/  STG.E desc[UR12][R2.64], R13 ;  /* 0x0000000d02007986 */ /* 0x0005e8000c10190c */
[----:B------:R-:W4:Y:S04]  /*03e0*/  LDG.E R14, desc[UR12][R8.64+-0xc] ;  /* 0xfffff40c080e7981 */ /* 0x000f28000c1e1900 */
[----:B---3--:R-:W4:Y:S02]  /*03f0*/  LDG.E R15, desc[UR12][R10.64+-0xc] ;  /* 0xfffff40c0a0f7981 */ /* 0x008f24000c1e1900 */
[----:B----4-:R-:W-:-:S04]  /*0400*/  FADD R14, R14, -R15 ;  /* 0x8000000f0e0e7221 */ /* 0x010fc80000000000 */
        /* <DEDUP_REMOVED lines=47> */
[----:B-1----:R-:W3:Y:S04]  /*0700*/  LDG.E R5, desc[UR12][R8.64+0x1c] ;  /* 0x00001c0c08057981 */ /* 0x002ee8000c1e1900 */
[----:B------:R-:W3:Y:S01]  /*0710*/  LDG.E R14, desc[UR12][R10.64+0x1c] ;  /* 0x00001c0c0a0e7981 */ /* 0x000ee2000c1e1900 */
[----:B------:R-:W-:Y:S02]  /*0720*/  IADD3 R6, PT, PT, R6, 0x10, RZ ;  /* 0x0000001006067810 */ /* 0x000fe40007ffe0ff */
[----:B------:R-:W-:-:S02]  /*0730*/  IADD3 R12, PT, PT, R12, 0x10, RZ ;  /* 0x000000100c0c7810 */ /* 0x000fc40007ffe0ff */
[----:B------:R-:W-:Y:S01]  /*0740*/  ISETP.NE.AND P1, PT, R6, RZ, PT ;  /* 0x000000ff0600720c */ /* 0x000fe20003f25270 */
[----:B---3--:R-:W-:-:S04]  /*0750*/  FADD R14, R5, -R14 ;  /* 0x8000000e050e7221 */ /* 0x008fc80000000000 */
[----:B------:R-:W-:-:S05]  /*0760*/  FFMA R5, R14, R14, R15 ;  /* 0x0000000e0e057223 */ /* 0x000fca000000000f */
[----:B------:R2:W-:Y:S03]  /*0770*/  STG.E desc[UR12][R2.64], R5 ;  /* 0x0000000502007986 */ /* 0x0005e6000c10190c */
[----:B------:R-:W-:Y:S05]  /*0780*/  @P1 BRA `(.L_x_1) ;  /* 0xfffffff800981947 */ /* 0x000fea000383ffff */
.L_x_0:
[----:B------:R-:W-:Y:S05]  /*0790*/  @!P0 EXIT ;  /* 0x000000000000894d */ /* 0x000fea0003800000 */
[----:B------:R-:W-:Y:S02]  /*07a0*/  ISETP.GE.U32.AND P0, PT, R16, 0x8, PT ;  /* 0x000000081000780c */ /* 0x000fe40003f06070 */
[----:B------:R-:W-:-:S04]  /*07b0*/  LOP3.LUT R12, R4, 0x7, RZ, 0xc0, !PT ;  /* 0x00000007040c7812 */ /* 0x000fc800078ec0ff */
[----:B------:R-:W-:-:S07]  /*07c0*/  ISETP.NE.AND P1, PT, R12, RZ, PT ;  /* 0x000000ff0c00720c */ /* 0x000fce0003f25270 */
[----:B------:R-:W-:Y:S06]  /*07d0*/  @!P0 BRA `(.L_x_2) ;  /* 0x0000000000b88947 */ /* 0x000fec0003800000 */
[----:B------:R-:W1:Y:S01]  /*07e0*/  LDC.64 R8, c[0x0][0x380] ;  /* 0x0000e000ff087b82 */ /* 0x000e620000000a00 */
[----:B--2---:R-:W-:-:S07]  /*07f0*/  IADD3 R13, PT, PT, R0, R7, RZ ;  /* 0x00000007000d7210 */ /* 0x004fce0007ffe0ff */
[----:B------:R-:W2:Y:S01]  /*0800*/  LDC.64 R10, c[0x0][0x388] ;  /* 0x0000e200ff0a7b82 */ /* 0x000ea20000000a00 */
[----:B-1----:R-:W-:-:S05]  /*0810*/  IMAD.WIDE R8, R13, 0x4, R8 ;  /* 0x000000040d087825 */ /* 0x002fca00078e0208 */
[----:B------:R-:W3:Y:S01]  /*0820*/  LDG.E R6, desc[UR12][R8.64] ;  /* 0x0000000c08067981 */ /* 0x000ee2000c1e1900 */
[----:B--2---:R-:W-:-:S05]  /*0830*/  IMAD.WIDE R10, R13, 0x4, R10 ;  /* 0x000000040d0a7825 */ /* 0x004fca00078e020a */
[----:B------:R-:W3:Y:S02]  /*0840*/  LDG.E R13, desc[UR12][R10.64] ;  /* 0x0000000c0a0d7981 */ /* 0x000ee4000c1e1900 */
[----:B---3--:R-:W-:-:S04]  /*0850*/  FADD R6, R6, -R13 ;  /* 0x8000000d06067221 */ /* 0x008fc80000000000 */
        /* <DEDUP_REMOVED lines=17> */
[----:B------:R-:W4:Y:S04]  /*0970*/  LDG.E R6, desc[UR12][R8.64+0x10] ;  /* 0x0000100c08067981 */ /* 0x000f28000c1e1900 */
[----:B--2---:R-:W4:Y:S02]  /*0980*/  LDG.E R13, desc[UR12][R10.64+0x10] ;  /* 0x0000100c0a0d7981 */ /* 0x004f24000c1e1900 */
[----:B----4-:R-:W-:-:S04]  /*0990*/  FADD R6, R6, -R13 ;  /* 0x8000000d06067221 */ /* 0x010fc80000000000 */
[----:B------:R-:W-:-:S05]  /*09a0*/  FFMA R13, R6, R6, R5 ;  /* 0x00000006060d7223 */ /* 0x000fca0000000005 */
[----:B------:R4:W-:Y:S04]  /*09b0*/  STG.E desc[UR12][R2.64], R13 ;  /* 0x0000000d02007986 */ /* 0x0009e8000c10190c */
[----:B------:R-:W2:Y:S04]  /*09c0*/  LDG.E R6, desc[UR12][R8.64+0x14] ;  /* 0x0000140c08067981 */ /* 0x000ea8000c1e1900 */
[----:B---3--:R-:W2:Y:S02]  /*09d0*/  LDG.E R15, desc[UR12][R10.64+0x14] ;  /* 0x0000140c0a0f7981 */ /* 0x008ea4000c1e1900 */
[----:B--2---:R-:W-:-:S04]  /*09e0*/  FADD R6, R6, -R15 ;  /* 0x8000000f06067221 */ /* 0x004fc80000000000 */
[----:B------:R-:W-:-:S05]  /*09f0*/  FFMA R15, R6, R6, R13 ;  /* 0x00000006060f7223 */ /* 0x000fca000000000d */
[----:B------:R4:W-:Y:S04]  /*0a00*/  STG.E desc[UR12][R2.64], R15 ;  /* 0x0000000f02007986 */ /* 0x0009e8000c10190c */
[----:B-1----:R-:W2:Y:S04]  /*0a10*/  LDG.E R5, desc[UR12][R8.64+0x18] ;  /* 0x0000180c08057981 */ /* 0x002ea8000c1e1900 */
[----:B------:R-:W2:Y:S02]  /*0a20*/  LDG.E R6, desc[UR12][R10.64+0x18] ;  /* 0x0000180c0a067981 */ /* 0x000ea4000c1e1900 */
[----:B--2---:R-:W-:-:S04]  /*0a30*/  FADD R6, R5, -R6 ;  /* 0x8000000605067221 */ /* 0x004fc80000000000 */
[----:B------:R-:W-:-:S05]  /*0a40*/  FFMA R17, R6, R6, R15 ;  /* 0x0000000606117223 */ /* 0x000fca000000000f */
[----:B------:R4:W-:Y:S04]  /*0a50*/  STG.E desc[UR12][R2.64], R17 ;  /* 0x0000001102007986 */ /* 0x0009e8000c10190c */
[----:B------:R-:W2:Y:S04]  /*0a60*/  LDG.E R5, desc[UR12][R8.64+0x1c] ;  /* 0x00001c0c08057981 */ /* 0x000ea8000c1e1900 */
[----:B------:R-:W2:Y:S01]  /*0a70*/  LDG.E R6, desc[UR12][R10.64+0x1c] ;  /* 0x00001c0c0a067981 */ /* 0x000ea2000c1e1900 */
[----:B------:R-:W-:Y:S01]  /*0a80*/  IADD3 R7, PT, PT, R7, 0x8, RZ ;  /* 0x0000000807077810 */ /* 0x000fe20007ffe0ff */
[----:B--2---:R-:W-:-:S04]  /*0a90*/  FADD R6, R5, -R6 ;  /* 0x8000000605067221 */ /* 0x004fc80000000000 */
[----:B------:R-:W-:-:S05]  /*0aa0*/  FFMA R5, R6, R6, R17 ;  /* 0x0000000606057223 */ /* 0x000fca0000000011 */
[----:B------:R4:W-:Y:S02]  /*0ab0*/  STG.E desc[UR12][R2.64], R5 ;  /* 0x0000000502007986 */ /* 0x0009e4000c10190c */
.L_x_2:
[----:B------:R-:W-:Y:S05]  /*0ac0*/  @!P1 EXIT ;  /* 0x000000000000994d */ /* 0x000fea0003800000 */
[----:B------:R-:W-:Y:S02]  /*0ad0*/  ISETP.GE.U32.AND P0, PT, R12, 0x4, PT ;  /* 0x000000040c00780c */ /* 0x000fe40003f06070 */
[----:B------:R-:W-:-:S04]  /*0ae0*/  LOP3.LUT R4, R4, 0x3, RZ, 0xc0, !PT ;  /* 0x0000000304047812 */ /* 0x000fc800078ec0ff */
[----:B------:R-:W-:-:S07]  /*0af0*/  ISETP.NE.AND P1, PT, R4, RZ, PT ;  /* 0x000000ff0400720c */ /* 0x000fce0003f25270 */
[----:B------:R-:W-:Y:S06]  /*0b00*/  @!P0 BRA `(.L_x_3) ;  /* 0x0000000000688947 */ /* 0x000fec0003800000 */
[----:B------:R-:W1:Y:S01]  /*0b10*/  LDC.64 R8, c[0x0][0x380] ;  /* 0x0000e000ff087b82 */ /* 0x000e620000000a00 */
[----:B--2-4-:R-:W-:-:S07]  /*0b20*/  IADD3 R13, PT, PT, R0, R7, RZ ;  /* 0x00000007000d7210 */ /* 0x014fce0007ffe0ff */
        /* <DEDUP_REMOVED lines=18> */
[----:B-1----:R-:W2:Y:S04]  /*0c50*/  LDG.E R5, desc[UR12][R8.64+0xc] ;  /* 0x00000c0c08057981 */ /* 0x002ea8000c1e1900 */
[----:B------:R-:W2:Y:S01]  /*0c60*/  LDG.E R6, desc[UR12][R10.64+0xc] ;  /* 0x00000c0c0a067981 */ /* 0x000ea2000c1e1900 */
[----:B------:R-:W-:Y:S01]  /*0c70*/  IADD3 R7, PT, PT, R7, 0x4, RZ ;  /* 0x0000000407077810 */ /* 0x000fe20007ffe0ff */
[----:B--2---:R-:W-:-:S04]  /*0c80*/  FADD R6, R5, -R6 ;  /* 0x8000000605067221 */ /* 0x004fc80000000000 */
[----:B------:R-:W-:-:S05]  /*0c90*/  FFMA R5, R6, R6, R15 ;  /* 0x0000000606057223 */ /* 0x000fca000000000f */
[----:B------:R3:W-:Y:S02]  /*0ca0*/  STG.E desc[UR12][R2.64], R5 ;  /* 0x0000000502007986 */ /* 0x0007e4000c10190c */
.L_x_3:
[----:B------:R-:W-:Y:S05]  /*0cb0*/  @!P1 EXIT ;  /* 0x000000000000994d */ /* 0x000fea0003800000 */
[----:B--234-:R-:W1:Y:S01]  /*0cc0*/  LDC.64 R12, c[0x0][0x380] ;  /* 0x0000e000ff0c7b82 */ /* 0x01ce620000000a00 */
[----:B------:R-:W-:Y:S02]  /*0cd0*/  IADD3 R15, PT, PT, R0, R7, RZ ;  /* 0x00000007000f7210 */ /* 0x000fe40007ffe0ff */
[----:B------:R-:W-:-:S05]  /*0ce0*/  IADD3 R4, PT, PT, -R4, RZ, RZ ;  /* 0x000000ff04047210 */ /* 0x000fca0007ffe1ff */
[----:B------:R-:W2:Y:S02]  /*0cf0*/  LDC.64 R10, c[0x0][0x388] ;  /* 0x0000e200ff0a7b82 */ /* 0x000ea40000000a00 */
.L_x_4:
[----:B--2---:R-:W-:-:S04]  /*0d00*/  IMAD.WIDE R6, R15, 0x4, R10 ;  /* 0x000000040f067825 */ /* 0x004fc800078e020a */
[C---:B-1----:R-:W-:Y:S02]  /*0d10*/  IMAD.WIDE R8, R15.reuse, 0x4, R12 ;  /* 0x000000040f087825 */ /* 0x042fe400078e020c */
[----:B------:R-:W2:Y:S04]  /*0d20*/  LDG.E R7, desc[UR12][R6.64] ;  /* 0x0000000c06077981 */ /* 0x000ea8000c1e1900 */
[----:B------:R-:W2:Y:S01]  /*0d30*/  LDG.E R8, desc[UR12][R8.64] ;  /* 0x0000000c08087981 */ /* 0x000ea2000c1e1900 */
[----:B------:R-:W-:Y:S02]  /*0d40*/  IADD3 R4, PT, PT, R4, 0x1, RZ ;  /* 0x0000000104047810 */ /* 0x000fe40007ffe0ff */
[----:B------:R-:W-:Y:S02]  /*0d50*/  IADD3 R15, PT, PT, R15, 0x1, RZ ;  /* 0x000000010f0f7810 */ /* 0x000fe40007ffe0ff */
[----:B------:R-:W-:Y:S01]  /*0d60*/  ISETP.NE.AND P0, PT, R4, RZ, PT ;  /* 0x000000ff0400720c */ /* 0x000fe20003f05270 */
[----:B--2---:R-:W-:-:S04]  /*0d70*/  FADD R0, R8, -R7 ;  /* 0x8000000708007221 */ /* 0x004fc80000000000 */
[----:B---3--:R-:W-:-:S05]  /*0d80*/  FFMA R5, R0, R0, R5 ;  /* 0x0000000000057223 */ /* 0x008fca0000000005 */
[----:B------:R3:W-:Y:S03]  /*0d90*/  STG.E desc[UR12][R2.64], R5 ;  /* 0x0000000502007986 */ /* 0x0007e6000c10190c */
[----:B------:R-:W-:Y:S05]  /*0da0*/  @P0 BRA `(.L_x_4) ;  /* 0xfffffffc00d40947 */ /* 0x000fea000383ffff */
[----:B------:R-:W-:Y:S05]  /*0db0*/  EXIT ;  /* 0x000000000000794d */ /* 0x000fea0003800000 */
.L_x_5:
[----:B------:R-:W-:-:S00]  /*0dc0*/  BRA `(.L_x_5) ;  /* 0xfffffffc00fc7947 */ /* 0x000fc0000383ffff */
[----:B------:R-:W-:-:S00]  /*0dd0*/  NOP ;  /* 0x0000000000007918 */ /* 0x000fc00000000000 */
        /* <DEDUP_REMOVED lines=10> */
.L_x_90:


//--------------------- .text._Z18calculate_centroidPfPiS_S_ii --------------------------
	.section	.text._Z18calculate_centroidPfPiS_S_ii,"ax",@progbits
	.align	128
        .global         _Z18calculate_centroidPfPiS_S_ii
        .type           _Z18calculate_centroidPfPiS_S_ii,@function
        .size           _Z18calculate_centroidPfPiS_S_ii,(.L_x_89 - _Z18calculate_centroidPfPiS_S_ii)
        .other          _Z18calculate_centroidPfPiS_S_ii,@"STO_CUDA_ENTRY STV_DEFAULT"
_Z18calculate_centroidPfPiS_S_ii:
.text._Z18calculate_centroidPfPiS_S_ii:
[----:B------:R-:W-:Y:S01]  /*0000*/  LDC R1, c[0x0][0x37c] ;  /* 0x0000df00ff017b82 */ /* 0x000fe20000000800 */
[----:B------:R-:W0:Y:S07]  /*0010*/  S2R R0, SR_TID.X ;  /* 0x0000000000007919 */ /* 0x000e2e0000002100 */
[----:B------:R-:W0:Y:S08]  /*0020*/  S2UR UR4, SR_CTAID.X ;  /* 0x00000000000479c3 */ /* 0x000e300000002500 */
[----:B------:R-:W0:Y:S08]  /*0030*/  LDC R3, c[0x0][0x360] ;  /* 0x0000d800ff037b82 */ /* 0x000e300000000800 */
[----:B------:R-:W1:Y:S01]  /*0040*/  LDC.64 R6, c[0x0][0x3a0] ;  /* 0x0000e800ff067b82 */ /* 0x000e620000000a00 */
[----:B0-----:R-:W-:Y:S01]  /*0050*/  IMAD R3, R3, UR4, R0 ;  /* 0x0000000403037c24 */ /* 0x001fe2000f8e0200 */
[----:B-1----:R-:W-:-:S04]  /*0060*/  ISETP.GE.AND P0, PT, R7, 0x1, PT ;  /* 0x000000010700780c */ /* 0x002fc80003f06270 */
[----:B------:R-:W-:-:S13]  /*0070*/  ISETP.GE.OR P0, PT, R3, R6, !P0 ;  /* 0x000000060300720c */ /* 0x000fda0004706670 */
[----:B------:R-:W-:Y:S05]  /*0080*/  @P0 EXIT ;  /* 0x000000000000094d */ /* 0x000fea0003800000 */
[----:B------:R-:W0:Y:S01]  /*0090*/  LDC.64 R8, c[0x0][0x388] ;  /* 0x0000e200ff087b82 */ /* 0x000e220000000a00 */
[----:B------:R-:W-:Y:S01]  /*00a0*/  ISETP.GE.U32.AND P0, PT, R7, 0x8, PT ;  /* 0x000000080700780c */ /* 0x000fe20003f06070 */
[----:B------:R-:W1:Y:S01]  /*00b0*/  LDCU.64 UR12, c[0x0][0x358] ;  /* 0x00006b00ff0c77ac */ /* 0x000e620008000a00 */
[----:B------:R-:W-:Y:S02]  /*00c0*/  HFMA2 R5, -RZ, RZ, 0, 0 ;  /* 0x00000000ff057431 */ /* 0x000fe400000001ff */
[----:B------:R-:W-:Y:S01]  /*00d0*/  IMAD R2, R3, R7, RZ ;  /* 0x0000000703027224 */ /* 0x000fe200078e02ff */
[----:B------:R-:W-:Y:S01]  /*00e0*/  LOP3.LUT R19, R7, 0x7, RZ, 0xc0, !PT ;  /* 0x0000000707137812 */ /* 0x000fe200078ec0ff */
[----:B0-----:R-:W-:-:S07]  /*00f0*/  IMAD.WIDE R8, R3, 0x4, R8 ;  /* 0x0000000403087825 */ /* 0x001fce00078e0208 */
[----:B-1----:R-:W-:Y:S05]  /*0100*/  @!P0 BRA `(.L_x_6) ;  /* 0x0000000c00288947 */ /* 0x002fea0003800000 */
[----:B------:R-:W0:Y:S01]  /*0110*/  LDCU.128 UR4, c[0x0][0x390] ;  /* 0x00007200ff0477ac */ /* 0x000e220008000c00 */
[----:B------:R-:W-:Y:S01]  /*0120*/  LOP3.LUT R5, R7, 0x7ffffff8, RZ, 0xc0, !PT ;  /* 0x7ffffff807057812 */ /* 0x000fe200078ec0ff */
[----:B------:R-:W-:Y:S01]  /*0130*/  IMAD.MOV.U32 R20, RZ, RZ, R2 ;  /* 0x000000ffff147224 */ /* 0x000fe200078e0002 */
[----:B------:R-:W1:Y:S02]  /*0140*/  LDCU.64 UR10, c[0x0][0x380] ;  /* 0x00007000ff0a77ac */ /* 0x000e640008000a00 */
[----:B------:R-:W-:Y:S01]  /*0150*/  IADD3 R21, PT, PT, -R5, RZ, RZ ;  /* 0x000000ff05157210 */ /* 0x000fe20007ffe1ff */
[----:B0-----:R-:W-:Y:S02]  /*0160*/  UIADD3 UR8, UP0, UPT, UR4, 0x10, URZ ;  /* 0x0000001004087890 */ /* 0x001fe4000ff1e0ff */
[----:B------:R-:W-:Y:S02]  /*0170*/  UIADD3 UR6, UP1, UPT, UR6, 0x10, URZ ;  /* 0x0000001006067890 */ /* 0x000fe4000ff3e0ff */
[----:B-1----:R-:W-:-:S02]  /*0180*/  UIADD3 UR4, UP2, UPT, UR10, 0x10, URZ ;  /* 0x000000100a047890 */ /* 0x002fc4000ff5e0ff */
[----:B------:R-:W-:Y:S02]  /*0190*/  UIADD3.X UR9, UPT, UPT, URZ, UR5, URZ, UP0, !UPT ;  /* 0x00000005ff097290 */ /* 0x000fe400087fe4ff */
[----:B------:R-:W-:Y:S02]  /*01a0*/  UIADD3.X UR7, UPT, UPT, URZ, UR7, URZ, UP1, !UPT ;  /* 0x00000007ff077290 */ /* 0x000fe40008ffe4ff */
[----:B------:R-:W-:-:S12]  /*01b0*/  UIADD3.X UR5, UPT, UPT, URZ, UR11, URZ, UP2, !UPT ;  /* 0x0000000bff057290 */ /* 0x000fd800097fe4ff */
.L_x_25:
[----:B------:R-:W2:Y:S01]  /*01c0*/  LDG.E R0, desc[UR12][R8.64] ;  /* 0x0000000c08007981 */ /* 0x000ea2000c1e1900 */
[----:B------:R-:W-:Y:S01]  /*01d0*/  VIADD R21, R21, 0x8 ;  /* 0x0000000815157836 */ /* 0x000fe20000000000 */
[----:B------:R-:W-:Y:S04]  /*01e0*/  BSSY.RECONVERGENT B2, `(.L_x_7) ;  /* 0x00000ba000027945 */ /* 0x000fe80003800200 */
[----:B------:R-:W-:Y:S02]  /*01f0*/  ISETP.NE.AND P2, PT, R21, RZ, PT ;  /* 0x000000ff1500720c */ /* 0x000fe40003f45270 */
[----:B--2---:R-:W-:-:S13]  /*0200*/  ISETP.GE.AND P0, PT, R0, 0x1, PT ;  /* 0x000000010000780c */ /* 0x004fda0003f06270 */
[----:B0-----:R-:W-:Y:S05]  /*0210*/  @!P0 BRA `(.L_x_8) ;  /* 0x0000000800d88947 */ /* 0x001fea0003800000 */
[----:B------:R-:W-:Y:S01]  /*0220*/  MOV R16, UR8 ;  /* 0x0000000800107c02 */ /* 0x000fe20008000f00 */
[----:B------:R-:W-:-:S04]  /*0230*/  IMAD.U32 R17, RZ, RZ, UR9 ;  /* 0x00000009ff117e24 */ /* 0x000fc8000f8e00ff */
[----:B------:R-:W-:-:S05]  /*0240*/  IMAD.WIDE R16, R20, 0x4, R16 ;  /* 0x0000000414107825 */ /* 0x000fca00078e0210 */
[----:B------:R-:W2:Y:S01]  /*0250*/  LDG.E R7, desc[UR12][R16.64+-0x10] ;  /* 0xfffff00c10077981 */ /* 0x000ea2000c1e1900 */
[----:B------:R-:W-:Y:S01]  /*0260*/  MOV R14, UR6 ;  /* 0x00000006000e7c02 */ /* 0x000fe20008000f00 */
[----:B------:R-:W-:-:S04]  /*0270*/  IMAD.U32 R15, RZ, RZ, UR7 ;  /* 0x00000007ff0f7e24 */ /* 0x000fc8000f8e00ff */
[----:B------:R-:W-:Y:S01]  /*0280*/  IMAD.WIDE R14, R20, 0x4, R14 ;  /* 0x00000004140e7825 */ /* 0x000fe200078e020e */
[----:B------:R-:W-:-:S03]  /*0290*/  MOV R12, UR4 ;  /* 0x00000004000c7c02 */ /* 0x000fc60008000f00 */
[----:B------:R-:W-:Y:S02]  /*02a0*/  IMAD.U32 R13, RZ, RZ, UR5 ;  /* 0x00000005ff0d7e24 */ /* 0x000fe4000f8e00ff */
[----:B------:R-:W-:Y:S01]  /*02b0*/  IMAD.WIDE R12, R20, 0x4, R12 ;  /* 0x00000004140c7825 */ /* 0x000fe200078e020c */
[----:B--2---:R0:W-:Y:S04]  /*02c0*/  STG.E desc[UR12][R14.64+-0x10], R7 ;  /* 0xfffff0070e007986 */ /* 0x0041e8000c10190c */
[----:B------:R-:W2:Y:S04]  /*02d0*/  LDG.E R0, desc[UR12][R8.64] ;  /* 0x0000000c08007981 */ /* 0x000ea8000c1e1900 */
[----:B------:R-:W3:Y:S01]  /*02e0*/  LDG.E R3, desc[UR12][R12.64+-0x10] ;  /* 0xfffff00c0c037981 */ /* 0x000ee2000c1e1900 */
[----:B------:R-:W-:Y:S01]  /*02f0*/  BSSY.RECONVERGENT B3, `(.L_x_9) ;  /* 0x000000d000037945 */ /* 0x000fe20003800200 */
[----:B--2---:R-:W-:-:S04]  /*0300*/  I2FP.F32.S32 R0, R0 ;  /* 0x0000000000007245 */ /* 0x004fc80000201400 */
[----:B------:R-:W1:Y:S08]  /*0310*/  MUFU.RCP R11, R0 ;  /* 0x00000000000b7308 */ /* 0x000e700000001000 */
[----:B---3--:R-:W2:Y:S01]  /*0320*/  FCHK P0, R3, R0 ;  /* 0x0000000003007302 */ /* 0x008ea20000000000 */
[----:B-1----:R-:W-:-:S04]  /*0330*/  FFMA R4, -R0, R11, 1 ;  /* 0x3f80000000047423 */ /* 0x002fc8000000010b */
[----:B------:R-:W-:-:S04]  /*0340*/  FFMA R4, R11, R4, R11 ;  /* 0x000000040b047223 */ /* 0x000fc8000000000b */
[----:B0-----:R-:W-:-:S04]  /*0350*/  FFMA R7, R3, R4, RZ ;  /* 0x0000000403077223 */ /* 0x001fc800000000ff */
[----:B------:R-:W-:-:S04]  /*0360*/  FFMA R6, -R0, R7, R3 ;  /* 0x0000000700067223 */ /* 0x000fc80000000103 */
[----:B------:R-:W-:Y:S01]  /*0370*/  FFMA R7, R4, R6, R7 ;  /* 0x0000000604077223 */ /* 0x000fe20000000007 */
[----:B--2---:R-:W-:Y:S06]  /*0380*/  @!P0 BRA `(.L_x_10) ;  /* 0x00000000000c8947 */ /* 0x004fec0003800000 */
[----:B------:R-:W-:-:S07]  /*0390*/  MOV R4, 0x3b0 ;  /* 0x000003b000047802 */ /* 0x000fce0000000f00 */
[----:B------:R-:W-:Y:S05]  /*03a0*/  CALL.REL.NOINC `($__internal_0_$__cuda_sm3x_div_rn_noftz_f32_slowpath) ;  /* 0x0000001400907944 */ /* 0x000fea0003c00000 */
[----:B------:R-:W-:-:S07]  /*03b0*/  MOV R7, R0 ;  /* 0x0000000000077202 */ /* 0x000fce0000000f00 */
.L_x_10:
[----:B------:R-:W-:Y:S05]  /*03c0*/  BSYNC.RECONVERGENT B3 ;  /* 0x0000000000037941 */ /* 0x000fea0003800200 */
.L_x_9:
[----:B------:R0:W-:Y:S04]  /*03d0*/  STG.E desc[UR12][R16.64+-0x10], R7 ;  /* 0xfffff00710007986 */ /* 0x0001e8000c10190c */
[----:B------:R-:W2:Y:S02]  /*03e0*/  LDG.E R0, desc[UR12][R8.64] ;  /* 0x0000000c08007981 */ /* 0x000ea4000c1e1900 */
[----:B--2---:R-:W-:-:S13]  /*03f0*/  ISETP.GE.AND P0, PT, R0, 0x1, PT ;  /* 0x000000010000780c */ /* 0x004fda0003f06270 */
[----:B0-----:R-:W-:Y:S05]  /*0400*/  @!P0 BRA `(.L_x_8) ;  /* 0x00000008005c8947 */ /* 0x001fea0003800000 */
[----:B------:R-:W2:Y:S04]  /*0410*/  LDG.E R7, desc[UR12][R16.64+-0xc] ;  /* 0xfffff40c10077981 */ /* 0x000ea8000c1e1900 */
        /* <DEDUP_REMOVED lines=9> */
[----:B------:R-:W-:-:S04]  /*04b0*/  FFMA R11, R3, R4, RZ ;  /* 0x00000004030b7223 */ /* 0x000fc800000000ff */
[----:B------:R-:W-:-:S04]  /*04c0*/  FFMA R6, -R0, R11, R3 ;  /* 0x0000000b00067223 */ /* 0x000fc80000000103 */
[----:B------:R-:W-:Y:S01]  /*04d0*/  FFMA R11, R4, R6, R11 ;  /* 0x00000006040b7223 */ /* 0x000fe2000000000b */
[----:B0-2---:R-:W-:Y:S06]  /*04e0*/  @!P0 BRA `(.L_x_12) ;  /* 0x00000000000c8947 */ /* 0x005fec0003800000 */
[----:B------:R-:W-:-:S07]  /*04f0*/  MOV R4, 0x510 ;  /* 0x0000051000047802 */ /* 0x000fce0000000f00 */
[----:B------:R-:W-:Y:S05]  /*0500*/  CALL.REL.NOINC `($__internal_0_$__cuda_sm3x_div_rn_noftz_f32_slowpath) ;  /* 0x0000001400387944 */ /* 0x000fea0003c00000 */
[----:B------:R-:W-:-:S07]  /*0510*/  IMAD.MOV.U32 R11, RZ, RZ, R0 ;  /* 0x000000ffff0b7224 */ /* 0x000fce00078e0000 */
.L_x_12:
[----:B------:R-:W-:Y:S05]  /*0520*/  BSYNC.RECONVERGENT B3 ;  /* 0x0000000000037941 */ /* 0x000fea0003800200 */
.L_x_11:
        /* <DEDUP_REMOVED lines=20> */
[----:B------:R-:W-:-:S07]  /*0670*/  MOV R11, R0 ;  /* 0x00000000000b7202 */ /* 0x000fce0000000f00 */
.L_x_14:
[----:B------:R-:W-:Y:S05]  /*0680*/  BSYNC.RECONVERGENT B3 ;  /* 0x0000000000037941 */ /* 0x000fea0003800200 */
.L_x_13:
        /* <DEDUP_REMOVED lines=21> */
.L_x_16:
[----:B------:R-:W-:Y:S05]  /*07e0*/  BSYNC.RECONVERGENT B3 ;  /* 0x0000000000037941 */ /* 0x000fea0003800200 */
.L_x_15:
        /* <DEDUP_REMOVED lines=21> */
.L_x_18:
[----:B------:R-:W-:Y:S05]  /*0940*/  BSYNC.RECONVERGENT B3 ;  /* 0x0000000000037941 */ /* 0x000fea0003800200 */
.L_x_17:
        /* <DEDUP_REMOVED lines=21> */
.L_x_20:
[----:B------:R-:W-:Y:S05]  /*0aa0*/  BSYNC.RECONVERGENT B3 ;  /* 0x0000000000037941 */ /* 0x000fea0003800200 */
.L_x_19:
        /* <DEDUP_REMOVED lines=21> */
.L_x_22:
[----:B------:R-:W-:Y:S05]  /*0c00*/  BSYNC.RECONVERGENT B3 ;  /* 0x0000000000037941 */ /* 0x000fea0003800200 */
.L_x_21:
        /* <DEDUP_REMOVED lines=21> */
.L_x_24:
[----:B------:R-:W-:Y:S05]  /*0d60*/  BSYNC.RECONVERGENT B3 ;  /* 0x0000000000037941 */ /* 0x000fea0003800200 */
.L_x_23:
[----:B------:R0:W-:Y:S02]  /*0d70*/  STG.E desc[UR12][R16.64+0xc], R11 ;  /* 0x00000c0b10007986 */ /* 0x0001e4000c10190c */
.L_x_8:
[----:B------:R-:W-:Y:S05]  /*0d80*/  BSYNC.RECONVERGENT B2 ;  /* 0x0000000000027941 */ /* 0x000fea0003800200 */
.L_x_7:
[----:B------:R-:W-:Y:S01]  /*0d90*/  IADD3 R20, PT, PT, R20, 0x8, RZ ;  /* 0x0000000814147810 */ /* 0x000fe20007ffe0ff */
[----:B------:R-:W-:Y:S06]  /*0da0*/  @P2 BRA `(.L_x_25) ;  /* 0xfffffff400042947 */ /* 0x000fec000383ffff */
.L_x_6:
[----:B------:R-:W-:-:S13]  /*0db0*/  ISETP.NE.AND P0, PT, R19, RZ, PT ;  /* 0x000000ff1300720c */ /* 0x000fda0003f05270 */
[----:B------:R-:W-:Y:S05]  /*0dc0*/  @!P0 EXIT ;  /* 0x000000000000894d */ /* 0x000fea0003800000 */
[----:B------:R-:W1:Y:S01]  /*0dd0*/  LDCU UR4, c[0x0][0x3a4] ;  /* 0x00007480ff0477ac */ /* 0x000e620008000800 */
[----:B------:R-:W-:Y:S01]  /*0de0*/  ISETP.GE.U32.AND P0, PT, R19, 0x4, PT ;  /* 0x000000041300780c */ /* 0x000fe20003f06070 */
[----:B-1----:R-:W-:-:S12]  /*0df0*/  ULOP3.LUT UR4, UR4, 0x3, URZ, 0xc0, !UPT ;  /* 0x0000000304047892 */ /* 0x002fd8000f8ec0ff */
[----:B------:R-:W-:Y:S05]  /*0e00*/  @!P0 BRA `(.L_x_26) ;  /* 0x0000000400888947 */ /* 0x000fea0003800000 */
[----:B------:R-:W2:Y:S01]  /*0e10*/  LDG.E R0, desc[UR12][R8.64] ;  /* 0x0000000c08007981 */ /* 0x000ea2000c1e1900 */
[----:B------:R-:W-:Y:S01]  /*0e20*/  BSSY.RECONVERGENT B2, `(.L_x_27) ;  /* 0x000005f000027945 */ /* 0x000fe20003800200 */
[----:B--2---:R-:W-:-:S13]  /*0e30*/  ISETP.GE.AND P0, PT, R0, 0x1, PT ;  /* 0x000000010000780c */ /* 0x004fda0003f06270 */
[----:B------:R-:W-:Y:S05]  /*0e40*/  @!P0 BRA `(.L_x_28) ;  /* 0x0000000400708947 */ /* 0x000fea0003800000 */
[----:B0-----:R-:W0:Y:S01]  /*0e50*/  LDC.64 R16, c[0x0][0x390] ;  /* 0x0000e400ff107b82 */ /* 0x001e220000000a00 */
[----:B------:R-:W-:-:S07]  /*0e60*/  IMAD.IADD R3, R2, 0x1, R5 ;  /* 0x0000000102037824 */ /* 0x000fce00078e0205 */
[----:B------:R-:W1:Y:S08]  /*0e70*/  LDC.64 R14, c[0x0][0x398] ;  /* 0x0000e600ff0e7b82 */ /* 0x000e700000000a00 */
[----:B------:R-:W2:Y:S01]  /*0e80*/  LDC.64 R12, c[0x0][0x380] ;  /* 0x0000e000ff0c7b82 */ /* 0x000ea20000000a00 */
[----:B0-----:R-:W-:-:S05]  /*0e90*/  IMAD.WIDE R16, R3, 0x4, R16 ;  /* 0x0000000403107825 */ /* 0x001fca00078e0210 */
[----:B------:R-:W3:Y:S01]  /*0ea0*/  LDG.E R7, desc[UR12][R16.64] ;  /* 0x0000000c10077981 */ /* 0x000ee2000c1e1900 */
[----:B-1----:R-:W-:-:S04]  /*0eb0*/  IMAD.WIDE R14, R3, 0x4, R14 ;  /* 0x00000004030e7825 */ /* 0x002fc800078e020e */
[----:B--2---:R-:W-:Y:S01]  /*0ec0*/  IMAD.WIDE R12, R3, 0x4, R12 ;  /* 0x00000004030c7825 */ /* 0x004fe200078e020c */
[----:B---3--:R0:W-:Y:S04]  /*0ed0*/  STG.E desc[UR12][R14.64], R7 ;  /* 0x000000070e007986 */ /* 0x0081e8000c10190c */
        /* <DEDUP_REMOVED lines=15> */
.L_x_30:
[----:B------:R-:W-:Y:S05]  /*0fd0*/  BSYNC.RECONVERGENT B3 ;  /* 0x0000000000037941 */ /* 0x000fea0003800200 */
.L_x_29:
[----:B------:R1:W-:Y:S04]  /*0fe0*/  STG.E desc[UR12][R16.64], R11 ;  /* 0x0000000b10007986 */ /* 0x0003e8000c10190c */
[----:B------:R-:W2:Y:S02]  /*0ff0*/  LDG.E R0, desc[UR12][R8.64] ;  /* 0x0000000c08007981 */ /* 0x000ea4000c1e1900 */
[----:B--2---:R-:W-:-:S13]  /*1000*/  ISETP.GE.AND P0, PT, R0, 0x1, PT ;  /* 0x000000010000780c */ /* 0x004fda0003f06270 */
[----:B-1----:R-:W-:Y:S05]  /*1010*/  @!P0 BRA `(.L_x_28) ;  /* 0x0000000000fc8947 */ /* 0x002fea0003800000 */
        /* <DEDUP_REMOVED lines=17> */
.L_x_32:
[----:B------:R-:W-:Y:S05]  /*1130*/  BSYNC.RECONVERGENT B3 ;  /* 0x0000000000037941 */ /* 0x000fea0003800200 */
.L_x_31:
        /* <DEDUP_REMOVED lines=21> */
.L_x_34:
[----:B------:R-:W-:Y:S05]  /*1290*/  BSYNC.RECONVERGENT B3 ;  /* 0x0000000000037941 */ /* 0x000fea0003800200 */
.L_x_33:
        /* <DEDUP_REMOVED lines=21> */
.L_x_36:
[----:B------:R-:W-:Y:S05]  /*13f0*/  BSYNC.RECONVERGENT B3 ;  /* 0x0000000000037941 */ /* 0x000fea0003800200 */
.L_x_35:
[----:B------:R1:W-:Y:S02]  /*1400*/  STG.E desc[UR12][R16.64+0xc], R11 ;  /* 0x00000c0b10007986 */ /* 0x0003e4000c10190c */
.L_x_28:
[----:B------:R-:W-:Y:S05]  /*1410*/  BSYNC.RECONVERGENT B2 ;  /* 0x0000000000027941 */ /* 0x000fea0003800200 */
.L_x_27:
[----:B------:R-:W-:-:S07]  /*1420*/  IADD3 R5, PT, PT, R5, 0x4, RZ ;  /* 0x0000000405057810 */ /* 0x000fce0007ffe0ff */
.L_x_26:
[----:B------:R-:W-:-:S13]  /*1430*/  ISETP.NE.AND P0, PT, RZ, UR4, PT ;  /* 0x00000004ff007c0c */ /* 0x000fda000bf05270 */
[----:B------:R-:W-:Y:S05]  /*1440*/  @!P0 EXIT ;  /* 0x000000000000894d */ /* 0x000fea0003800000 */
[----:B------:R-:W-:-:S09]  /*1450*/  UISETP.NE.AND UP0, UPT, UR4, 0x1, UPT ;  /* 0x000000010400788c */ /* 0x000fd2000bf05270 */
[----:B------:R-:W-:Y:S05]  /*1460*/  BRA.U !UP0, `(.L_x_37) ;  /* 0x0000000108d87547 */ /* 0x000fea000b800000 */
[----:B------:R-:W2:Y:S01]  /*1470*/  LDG.E R0, desc[UR12][R8.64] ;  /* 0x0000000c08007981 */ /* 0x000ea2000c1e1900 */
[----:B------:R-:W-:Y:S01]  /*1480*/  BSSY.RECONVERGENT B2, `(.L_x_38) ;  /* 0x0000033000027945 */ /* 0x000fe20003800200 */
[----:B--2---:R-:W-:-:S13]  /*1490*/  ISETP.GE.AND P0, PT, R0, 0x1, PT ;  /* 0x000000010000780c */ /* 0x004fda0003f06270 */
[----:B------:R-:W-:Y:S05]  /*14a0*/  @!P0 BRA `(.L_x_39) ;  /* 0x0000000000c08947 */ /* 0x000fea0003800000 */
[----:B01----:R-:W0:Y:S01]  /*14b0*/  LDC.64 R16, c[0x0][0x390] ;  /* 0x0000e400ff107b82 */ /* 0x003e220000000a00 */
        /* <DEDUP_REMOVED lines=23> */
.L_x_41:
[----:B------:R-:W-:Y:S05]  /*1630*/  BSYNC.RECONVERGENT B3 ;  /* 0x0000000000037941 */ /* 0x000fea0003800200 */
.L_x_40:
[----:B------:R2:W-:Y:S04]  /*1640*/  STG.E desc[UR12][R16.64], R11 ;  /* 0x0000000b10007986 */ /* 0x0005e8000c10190c */
[----:B------:R-:W3:Y:S02]  /*1650*/  LDG.E R0, desc[UR12][R8.64] ;  /* 0x0000000c08007981 */ /* 0x000ee4000c1e1900 */
[----:B---3--:R-:W-:-:S13]  /*1660*/  ISETP.GE.AND P0, PT, R0, 0x1, PT ;  /* 0x000000010000780c */ /* 0x008fda0003f06270 */
[----:B--2---:R-:W-:Y:S05]  /*1670*/  @!P0 BRA `(.L_x_39) ;  /* 0x00000000004c8947 */ /* 0x004fea0003800000 */
        /* <DEDUP_REMOVED lines=17> */
.L_x_43:
[----:B------:R-:W-:Y:S05]  /*1790*/  BSYNC.RECONVERGENT B3 ;  /* 0x0000000000037941 */ /* 0x000fea0003800200 */
.L_x_42:
[----:B------:R2:W-:Y:S02]  /*17a0*/  STG.E desc[UR12][R16.64+0x4], R11 ;  /* 0x0000040b10007986 */ /* 0x0005e4000c10190c */
.L_x_39:
[----:B------:R-:W-:Y:S05]  /*17b0*/  BSYNC.RECONVERGENT B2 ;  /* 0x0000000000027941 */ /* 0x000fea0003800200 */
.L_x_38:
[----:B------:R-:W-:-:S07]  /*17c0*/  IADD3 R5, PT, PT, R5, 0x2, RZ ;  /* 0x0000000205057810 */ /* 0x000fce0007ffe0ff */
.L_x_37:
[----:B------:R-:W3:Y:S02]  /*17d0*/  LDC R0, c[0x0][0x3a4] ;  /* 0x0000e900ff007b82 */ /* 0x000ee40000000800 */
[----:B---3--:R-:W-:-:S04]  /*17e0*/  LOP3.LUT R0, R0, 0x1, RZ, 0xc0, !PT ;  /* 0x0000000100007812 */ /* 0x008fc800078ec0ff */
[----:B------:R-:W-:-:S13]  /*17f0*/  ISETP.NE.U32.AND P0, PT, R0, 0x1, PT ;  /* 0x000000010000780c */ /* 0x000fda0003f05070 */
[----:B------:R-:W-:Y:S05]  /*1800*/  @P0 EXIT ;  /* 0x000000000000094d */ /* 0x000fea0003800000 */
[----:B------:R-:W3:Y:S02]  /*1810*/  LDG.E R0, desc[UR12][R8.64] ;  /* 0x0000000c08007981 */ /* 0x000ee4000c1e1900 */
[----:B---3--:R-:W-:-:S13]  /*1820*/  ISETP.GE.AND P0, PT, R0, 0x1, PT ;  /* 0x000000010000780c */ /* 0x008fda0003f06270 */
[----:B------:R-:W-:Y:S05]  /*1830*/  @!P0 EXIT ;  /* 0x000000000000894d */ /* 0x000fea0003800000 */
[----:B------:R-:W3:Y:S01]  /*1840*/  LDC.64 R12, c[0x0][0x390] ;  /* 0x0000e400ff0c7b82 */ /* 0x000ee20000000a00 */
[----:B------:R-:W-:-:S07]  /*1850*/  IMAD.IADD R7, R2, 0x1, R5 ;  /* 0x0000000102077824 */ /* 0x000fce00078e0205 */
[----:B------:R-:W4:Y:S08]  /*1860*/  LDC.64 R4, c[0x0][0x398] ;  /* 0x0000e600ff047b82 */ /* 0x000f300000000a00 */
[----:B------:R-:W5:Y:S01]  /*1870*/  LDC.64 R2, c[0x0][0x380] ;  /* 0x0000e000ff027b82 */ /* 0x000f620000000a00 */
[----:B---3--:R-:W-:-:S05]  /*1880*/  IMAD.WIDE R12, R7, 0x4, R12 ;  /* 0x00000004070c7825 */ /* 0x008fca00078e020c */
[----:B012---:R-:W2:Y:S01]  /*1890*/  LDG.E R11, desc[UR12][R12.64] ;  /* 0x0000000c0c0b7981 */ /* 0x007ea2000c1e1900 */
[----:B----4-:R-:W-:-:S04]  /*18a0*/  IMAD.WIDE R4, R7, 0x4, R4 ;  /* 0x0000000407047825 */ /* 0x010fc800078e0204 */
[----:B-----5:R-:W-:Y:S01]  /*18b0*/  IMAD.WIDE R2, R7, 0x4, R2 ;  /* 0x0000000407027825 */ /* 0x020fe200078e0202 */
        /* <DEDUP_REMOVED lines=16> */
.L_x_45:
[----:B------:R-:W-:Y:S05]  /*19c0*/  BSYNC.RECONVERGENT B2 ;  /* 0x0000000000027941 */ /* 0x000fea0003800200 */
.L_x_44:
[----:B------:R-:W-:Y:S01]  /*19d0*/  STG.E desc[UR12][R12.64], R7 ;  /* 0x000000070c007986 */ /* 0x000fe2000c10190c */
[----:B------:R-:W-:Y:S05]  /*19e0*/  EXIT ;  /* 0x000000000000794d */ /* 0x000fea0003800000 */
        .weak           $__internal_0_$__cuda_sm3x_div_rn_noftz_f32_slowpath
        .type           $__internal_0_$__cuda_sm3x_div_rn_noftz_f32_slowpath,@function
        .size           $__internal_0_$__cuda_sm3x_div_rn_noftz_f32_slowpath,(.L_x_89 - $__internal_0_$__cuda_sm3x_div_rn_noftz_f32_slowpath)
$__internal_0_$__cuda_sm3x_div_rn_noftz_f32_slowpath:
[----:B------:R-:W-:Y:S01]  /*19f0*/  SHF.R.U32.HI R6, RZ, 0x17, R0 ;  /* 0x00000017ff067819 */ /* 0x000fe20000011600 */
[----:B------:R-:W-:Y:S01]  /*1a00*/  BSSY.RECONVERGENT B0, `(.L_x_46) ;  /* 0x0000062000007945 */ /* 0x000fe20003800200 */
[----:B------:R-:W-:Y:S02]  /*1a10*/  SHF.R.U32.HI R10, RZ, 0x17, R3 ;  /* 0x00000017ff0a7819 */ /* 0x000fe40000011603 */
[----:B------:R-:W-:Y:S02]  /*1a20*/  LOP3.LUT R6, R6, 0xff, RZ, 0xc0, !PT ;  /* 0x000000ff06067812 */ /* 0x000fe400078ec0ff */
[----:B------:R-:W-:-:S03]  /*1a30*/  LOP3.LUT R10, R10, 0xff, RZ, 0xc0, !PT ;  /* 0x000000ff0a0a7812 */ /* 0x000fc600078ec0ff */
[----:B------:R-:W-:Y:S01]  /*1a40*/  VIADD R11, R6, 0xffffffff ;  /* 0xffffffff060b7836 */ /* 0x000fe20000000000 */
[----:B------:R-:W-:-:S04]  /*1a50*/  IADD3 R18, PT, PT, R10, -0x1, RZ ;  /* 0xffffffff0a127810 */ /* 0x000fc80007ffe0ff */
[----:B------:R-:W-:-:S04]  /*1a60*/  ISETP.GT.U32.AND P0, PT, R11, 0xfd, PT ;  /* 0x000000fd0b00780c */ /* 0x000fc80003f04070 */
[----:B------:R-:W-:-:S13]  /*1a70*/  ISETP.GT.U32.OR P0, PT, R18, 0xfd, P0 ;  /* 0x000000fd1200780c */ /* 0x000fda0000704470 */
[----:B------:R-:W-:Y:S01]  /*1a80*/  @!P0 IMAD.MOV.U32 R7, RZ, RZ, RZ ;  /* 0x000000ffff078224 */ /* 0x000fe200078e00ff */
[----:B------:R-:W-:Y:S06]  /*1a90*/  @!P0 BRA `(.L_x_47) ;  /* 0x00000000005c8947 */ /* 0x000fec0003800000 */
[----:B------:R-:W-:Y:S02]  /*1aa0*/  FSETP.GTU.FTZ.AND P0, PT, |R3|, +INF , PT ;  /* 0x7f8000000300780b */ /* 0x000fe40003f1c200 */
[----:B------:R-:W-:-:S04]  /*1ab0*/  FSETP.GTU.FTZ.AND P1, PT, |R0|, +INF , PT ;  /* 0x7f8000000000780b */ /* 0x000fc80003f3c200 */
[----:B------:R-:W-:-:S13]  /*1ac0*/  PLOP3.LUT P0, PT, P0, P1, PT, 0xf8, 0x8f ;  /* 0x00000000008f781c */ /* 0x000fda0000703f70 */
[----:B------:R-:W-:Y:S05]  /*1ad0*/  @P0 BRA `(.L_x_48) ;  /* 0x00000004004c0947 */ /* 0x000fea0003800000 */
[----:B------:R-:W-:-:S13]  /*1ae0*/  LOP3.LUT P0, RZ, R0, 0x7fffffff, R3, 0xc8, !PT ;  /* 0x7fffffff00ff7812 */ /* 0x000fda000780c803 */
[----:B------:R-:W-:Y:S05]  /*1af0*/  @!P0 BRA `(.L_x_49) ;  /* 0x00000004003c8947 */ /* 0x000fea0003800000 */
[C---:B------:R-:W-:Y:S02]  /*1b00*/  FSETP.NEU.FTZ.AND P3, PT, |R3|.reuse, +INF , PT ;  /* 0x7f8000000300780b */ /* 0x040fe40003f7d200 */
[----:B------:R-:W-:Y:S02]  /*1b10*/  FSETP.NEU.FTZ.AND P1, PT, |R0|, +INF , PT ;  /* 0x7f8000000000780b */ /* 0x000fe40003f3d200 */
[----:B------:R-:W-:-:S11]  /*1b20*/  FSETP.NEU.FTZ.AND P0, PT, |R3|, +INF , PT ;  /* 0x7f8000000300780b */ /* 0x000fd60003f1d200 */
[----:B------:R-:W-:Y:S05]  /*1b30*/  @!P1 BRA !P3, `(.L_x_49) ;  /* 0x00000004002c9947 */ /* 0x000fea0005800000 */
[----:B------:R-:W-:-:S04]  /*1b40*/  LOP3.LUT P3, RZ, R3, 0x7fffffff, RZ, 0xc0, !PT ;  /* 0x7fffffff03ff7812 */ /* 0x000fc8000786c0ff */
[----:B------:R-:W-:-:S13]  /*1b50*/  PLOP3.LUT P1, PT, P1, P3, PT, 0x2f, 0xf2 ;  /* 0x0000000000f2781c */ /* 0x000fda0000f26577 */
[----:B------:R-:W-:Y:S05]  /*1b60*/  @P1 BRA `(.L_x_50) ;  /* 0x0000000400181947 */ /* 0x000fea0003800000 */
[----:B------:R-:W-:-:S04]  /*1b70*/  LOP3.LUT P1, RZ, R0, 0x7fffffff, RZ, 0xc0, !PT ;  /* 0x7fffffff00ff7812 */ /* 0x000fc8000782c0ff */
[----:B------:R-:W-:-:S13]  /*1b80*/  PLOP3.LUT P0, PT, P0, P1, PT, 0x2f, 0xf2 ;  /* 0x0000000000f2781c */ /* 0x000fda0000702577 */
[----:B------:R-:W-:Y:S05]  /*1b90*/  @P0 BRA `(.L_x_51) ;  /* 0x0000000400000947 */ /* 0x000fea0003800000 */
[----:B------:R-:W-:Y:S02]  /*1ba0*/  ISETP.GE.AND P0, PT, R18, RZ, PT ;  /* 0x000000ff1200720c */ /* 0x000fe40003f06270 */
[----:B------:R-:W-:-:S11]  /*1bb0*/  ISETP.GE.AND P1, PT, R11, RZ, PT ;  /* 0x000000ff0b00720c */ /* 0x000fd60003f26270 */
[----:B------:R-:W-:Y:S01]  /*1bc0*/  @P0 MOV R7, RZ ;  /* 0x000000ff00070202 */ /* 0x000fe20000000f00 */
[----:B------:R-:W-:Y:S02]  /*1bd0*/  @!P0 IMAD.MOV.U32 R7, RZ, RZ, -0x40 ;  /* 0xffffffc0ff078424 */ /* 0x000fe400078e00ff */
[----:B------:R-:W-:Y:S01]  /*1be0*/  @!P0 FFMA R3, R3, 1.84467440737095516160e+19, RZ ;  /* 0x5f80000003038823 */ /* 0x000fe200000000ff */
[----:B------:R-:W-:Y:S02]  /*1bf0*/  @!P1 FFMA R0, R0, 1.84467440737095516160e+19, RZ ;  /* 0x5f80000000009823 */ /* 0x000fe400000000ff */
[----:B------:R-:W-:-:S07]  /*1c00*/  @!P1 IADD3 R7, PT, PT, R7, 0x40, RZ ;  /* 0x0000004007079810 */ /* 0x000fce0007ffe0ff */
.L_x_47:
[----:B------:R-:W-:Y:S01]  /*1c10*/  LEA R11, R6, 0xc0800000, 0x17 ;  /* 0xc0800000060b7811 */ /* 0x000fe200078eb8ff */
[----:B------:R-:W-:Y:S01]  /*1c20*/  BSSY.RECONVERGENT B1, `(.L_x_52) ;  /* 0x0000036000017945 */ /* 0x000fe20003800200 */
[----:B------:R-:W-:-:S03]  /*1c30*/  IADD3 R10, PT, PT, R10, -0x7f, RZ ;  /* 0xffffff810a0a7810 */ /* 0x000fc60007ffe0ff */
[----:B------:R-:W-:Y:S01]  /*1c40*/  IMAD.IADD R22, R0, 0x1, -R11 ;  /* 0x0000000100167824 */ /* 0x000fe200078e0a0b */
[C---:B------:R-:W-:Y:S01]  /*1c50*/  IADD3 R6, PT, PT, R10.reuse, 0x7f, -R6 ;  /* 0x0000007f0a067810 */ /* 0x040fe20007ffe806 */
[----:B------:R-:W-:Y:S02]  /*1c60*/  IMAD R0, R10, -0x800000, R3 ;  /* 0xff8000000a007824 */ /* 0x000fe400078e0203 */
[----:B------:R-:W0:Y:S01]  /*1c70*/  MUFU.RCP R18, R22 ;  /* 0x0000001600127308 */ /* 0x000e220000001000 */
[----:B------:R-:W-:Y:S01]  /*1c80*/  FADD.FTZ R11, -R22, -RZ ;  /* 0x800000ff160b7221 */ /* 0x000fe20000010100 */
[----:B------:R-:W-:-:S03]  /*1c90*/  IMAD.IADD R7, R6, 0x1, R7 ;  /* 0x0000000106077824 */ /* 0x000fc600078e0207 */
[----:B0-----:R-:W-:-:S04]  /*1ca0*/  FFMA R23, R18, R11, 1 ;  /* 0x3f80000012177423 */ /* 0x001fc8000000000b */
[----:B------:R-:W-:-:S04]  /*1cb0*/  FFMA R23, R18, R23, R18 ;  /* 0x0000001712177223 */ /* 0x000fc80000000012 */
[----:B------:R-:W-:-:S04]  /*1cc0*/  FFMA R18, R0, R23, RZ ;  /* 0x0000001700127223 */ /* 0x000fc800000000ff */
[----:B------:R-:W-:-:S04]  /*1cd0*/  FFMA R3, R11, R18, R0 ;  /* 0x000000120b037223 */ /* 0x000fc80000000000 */
[----:B------:R-:W-:-:S04]  /*1ce0*/  FFMA R18, R23, R3, R18 ;  /* 0x0000000317127223 */ /* 0x000fc80000000012 */
[----:B------:R-:W-:-:S04]  /*1cf0*/  FFMA R11, R11, R18, R0 ;  /* 0x000000120b0b7223 */ /* 0x000fc80000000000 */
[----:B------:R-:W-:-:S05]  /*1d00*/  FFMA R0, R23, R11, R18 ;  /* 0x0000000b17007223 */ /* 0x000fca0000000012 */
[----:B------:R-:W-:-:S04]  /*1d10*/  SHF.R.U32.HI R3, RZ, 0x17, R0 ;  /* 0x00000017ff037819 */ /* 0x000fc80000011600 */
[----:B------:R-:W-:-:S04]  /*1d20*/  LOP3.LUT R6, R3, 0xff, RZ, 0xc0, !PT ;  /* 0x000000ff03067812 */ /* 0x000fc800078ec0ff */
[----:B------:R-:W-:-:S05]  /*1d30*/  IADD3 R3, PT, PT, R6, R7, RZ ;  /* 0x0000000706037210 */ /* 0x000fca0007ffe0ff */
[----:B------:R-:W-:-:S05]  /*1d40*/  VIADD R6, R3, 0xffffffff ;  /* 0xffffffff03067836 */ /* 0x000fca0000000000 */
[----:B------:R-:W-:-:S13]  /*1d50*/  ISETP.GE.U32.AND P0, PT, R6, 0xfe, PT ;  /* 0x000000fe0600780c */ /* 0x000fda0003f06070 */
[----:B------:R-:W-:Y:S05]  /*1d60*/  @!P0 BRA `(.L_x_53) ;  /* 0x0000000000808947 */ /* 0x000fea0003800000 */
[----:B------:R-:W-:-:S13]  /*1d70*/  ISETP.GT.AND P0, PT, R3, 0xfe, PT ;  /* 0x000000fe0300780c */ /* 0x000fda0003f04270 */
[----:B------:R-:W-:Y:S05]  /*1d80*/  @P0 BRA `(.L_x_54) ;  /* 0x00000000006c0947 */ /* 0x000fea0003800000 */
[----:B------:R-:W-:-:S13]  /*1d90*/  ISETP.GE.AND P0, PT, R3, 0x1, PT ;  /* 0x000000010300780c */ /* 0x000fda0003f06270 */
[----:B------:R-:W-:Y:S05]  /*1da0*/  @P0 BRA `(.L_x_55) ;  /* 0x0000000000740947 */ /* 0x000fea0003800000 */
[----:B------:R-:W-:Y:S02]  /*1db0*/  ISETP.GE.AND P0, PT, R3, -0x18, PT ;  /* 0xffffffe80300780c */ /* 0x000fe40003f06270 */
[----:B------:R-:W-:-:S11]  /*1dc0*/  LOP3.LUT R0, R0, 0x80000000, RZ, 0xc0, !PT ;  /* 0x8000000000007812 */ /* 0x000fd600078ec0ff */
[----:B------:R-:W-:Y:S05]  /*1dd0*/  @!P0 BRA `(.L_x_55) ;  /* 0x0000000000688947 */ /* 0x000fea0003800000 */
[CCC-:B------:R-:W-:Y:S01]  /*1de0*/  FFMA.RZ R6, R23.reuse, R11.reuse, R18.reuse ;  /* 0x0000000b17067223 */ /* 0x1c0fe2000000c012 */
[CCC-:B------:R-:W-:Y:S01]  /*1df0*/  FFMA.RP R7, R23.reuse, R11.reuse, R18.reuse ;  /* 0x0000000b17077223 */ /* 0x1c0fe20000008012 */
[----:B------:R-:W-:Y:S01]  /*1e00*/  FFMA.RM R18, R23, R11, R18 ;  /* 0x0000000b17127223 */ /* 0x000fe20000004012 */
[C---:B------:R-:W-:Y:S02]  /*1e10*/  IADD3 R10, PT, PT, R3.reuse, 0x20, RZ ;  /* 0x00000020030a7810 */ /* 0x040fe40007ffe0ff */
[----:B------:R-:W-:Y:S02]  /*1e20*/  LOP3.LUT R6, R6, 0x7fffff, RZ, 0xc0, !PT ;  /* 0x007fffff06067812 */ /* 0x000fe400078ec0ff */
[C---:B------:R-:W-:Y:S02]  /*1e30*/  ISETP.NE.AND P3, PT, R3.reuse, RZ, PT ;  /* 0x000000ff0300720c */ /* 0x040fe40003f65270 */
[----:B------:R-:W-:Y:S02]  /*1e40*/  LOP3.LUT R11, R6, 0x800000, RZ, 0xfc, !PT ;  /* 0x00800000060b7812 */ /* 0x000fe400078efcff */
[----:B------:R-:W-:Y:S01]  /*1e50*/  ISETP.NE.AND P1, PT, R3, RZ, PT ;  /* 0x000000ff0300720c */ /* 0x000fe20003f25270 */
[----:B------:R-:W-:Y:S01]  /*1e60*/  IMAD.MOV R3, RZ, RZ, -R3 ;  /* 0x000000ffff037224 */ /* 0x000fe200078e0a03 */
[----:B------:R-:W-:-:S02]  /*1e70*/  SHF.L.U32 R10, R11, R10, RZ ;  /* 0x0000000a0b0a7219 */ /* 0x000fc400000006ff */
[----:B------:R-:W-:Y:S02]  /*1e80*/  FSETP.NEU.FTZ.AND P0, PT, R7, R18, PT ;  /* 0x000000120700720b */ /* 0x000fe40003f1d000 */
[----:B------:R-:W-:Y:S02]  /*1e90*/  SEL R6, R3, RZ, P3 ;  /* 0x000000ff03067207 */ /* 0x000fe40001800000 */
[----:B------:R-:W-:Y:S02]  /*1ea0*/  ISETP.NE.AND P1, PT, R10, RZ, P1 ;  /* 0x000000ff0a00720c */ /* 0x000fe40000f25270 */
[----:B------:R-:W-:Y:S02]  /*1eb0*/  SHF.R.U32.HI R10, RZ, R6, R11 ;  /* 0x00000006ff0a7219 */ /* 0x000fe4000001160b */
[----:B------:R-:W-:Y:S02]  /*1ec0*/  PLOP3.LUT P0, PT, P0, P1, PT, 0xf8, 0x8f ;  /* 0x00000000008f781c */ /* 0x000fe40000703f70 */
[----:B------:R-:W-:-:S02]  /*1ed0*/  SHF.R.U32.HI R6, RZ, 0x1, R10 ;  /* 0x00000001ff067819 */ /* 0x000fc4000001160a */
[----:B------:R-:W-:-:S04]  /*1ee0*/  SEL R3, RZ, 0x1, !P0 ;  /* 0x00000001ff037807 */ /* 0x000fc80004000000 */
[----:B------:R-:W-:-:S04]  /*1ef0*/  LOP3.LUT R3, R3, 0x1, R6, 0xf8, !PT ;  /* 0x0000000103037812 */ /* 0x000fc800078ef806 */
[----:B------:R-:W-:-:S04]  /*1f00*/  LOP3.LUT R3, R3, R10, RZ, 0xc0, !PT ;  /* 0x0000000a03037212 */ /* 0x000fc800078ec0ff */
[----:B------:R-:W-:-:S04]  /*1f10*/  IADD3 R3, PT, PT, R6, R3, RZ ;  /* 0x0000000306037210 */ /* 0x000fc80007ffe0ff */
[----:B------:R-:W-:Y:S01]  /*1f20*/  LOP3.LUT R0, R3, R0, RZ, 0xfc, !PT ;  /* 0x0000000003007212 */ /* 0x000fe200078efcff */
[----:B------:R-:W-:Y:S06]  /*1f30*/  BRA `(.L_x_55) ;  /* 0x0000000000107947 */ /* 0x000fec0003800000 */
.L_x_54:
[----:B------:R-:W-:-:S04]  /*1f40*/  LOP3.LUT R0, R0, 0x80000000, RZ, 0xc0, !PT ;  /* 0x8000000000007812 */ /* 0x000fc800078ec0ff */
[----:B------:R-:W-:Y:S01]  /*1f50*/  LOP3.LUT R0, R0, 0x7f800000, RZ, 0xfc, !PT ;  /* 0x7f80000000007812 */ /* 0x000fe200078efcff */
[----:B------:R-:W-:Y:S06]  /*1f60*/  BRA `(.L_x_55) ;  /* 0x0000000000047947 */ /* 0x000fec0003800000 */
.L_x_53:
[----:B------:R-:W-:-:S07]  /*1f70*/  IMAD R0, R7, 0x800000, R0 ;  /* 0x0080000007007824 */ /* 0x000fce00078e0200 */
.L_x_55:
[----:B------:R-:W-:Y:S05]  /*1f80*/  BSYNC.RECONVERGENT B1 ;  /* 0x0000000000017941 */ /* 0x000fea0003800200 */
.L_x_52:
[----:B------:R-:W-:Y:S05]  /*1f90*/  BRA `(.L_x_56) ;  /* 0x0000000000207947 */ /* 0x000fea0003800000 */
.L_x_51:
[----:B------:R-:W-:-:S04]  /*1fa0*/  LOP3.LUT R0, R0, 0x80000000, R3, 0x48, !PT ;  /* 0x8000000000007812 */ /* 0x000fc800078e4803 */
[----:B------:R-:W-:Y:S01]  /*1fb0*/  LOP3.LUT R0, R0, 0x7f800000, RZ, 0xfc, !PT ;  /* 0x7f80000000007812 */ /* 0x000fe200078efcff */
[----:B------:R-:W-:Y:S06]  /*1fc0*/  BRA `(.L_x_56) ;  /* 0x0000000000147947 */ /* 0x000fec0003800000 */
.L_x_50:
[----:B------:R-:W-:Y:S01]  /*1fd0*/  LOP3.LUT R0, R0, 0x80000000, R3, 0x48, !PT ;  /* 0x8000000000007812 */ /* 0x000fe200078e4803 */
[----:B------:R-:W-:Y:S06]  /*1fe0*/  BRA `(.L_x_56) ;  /* 0x00000000000c7947 */ /* 0x000fec0003800000 */
.L_x_49:
[----:B------:R-:W0:Y:S01]  /*1ff0*/  MUFU.RSQ R0, -QNAN ;  /* 0xffc0000000007908 */ /* 0x000e220000001400 */
[----:B------:R-:W-:Y:S05]  /*2000*/  BRA `(.L_x_56) ;  /* 0x0000000000047947 */ /* 0x000fea0003800000 */
.L_x_48:
[----:B------:R-:W-:-:S07]  /*2010*/  FADD.FTZ R0, R3, R0 ;  /* 0x0000000003007221 */ /* 0x000fce0000010000 */
.L_x_56:
[----:B------:R-:W-:Y:S05]  /*2020*/  BSYNC.RECONVERGENT B0 ;  /* 0x0000000000007941 */ /* 0x000fea0003800200 */
.L_x_46:
[----:B------:R-:W-:Y:S01]  /*2030*/  HFMA2 R7, -RZ, RZ, 0, 0 ;  /* 0x00000000ff077431 */ /* 0x000fe200000001ff */
[----:B------:R-:W-:-:S04]  /*2040*/  MOV R6, R4 ;  /* 0x0000000400067202 */ /* 0x000fc80000000f00 */
[----:B0-----:R-:W-:Y:S05]  /*2050*/  RET.REL.NODEC R6 `(_Z18calculate_centroidPfPiS_S_ii) ;  /* 0xffffffdc06e87950 */ /* 0x001fea0003c3ffff */
.L_x_57:
        /* <DEDUP_REMOVED lines=10> */
.L_x_89:


//--------------------- .text._Z14assign_clusterPiPKfS1_iiiPfS_ --------------------------
	.section	.text._Z14assign_clusterPiPKfS1_iiiPfS_,"ax",@progbits
	.align	128
        .global         _Z14assign_clusterPiPKfS1_iiiPfS_
        .type           _Z14assign_clusterPiPKfS1_iiiPfS_,@function
        .size           _Z14assign_clusterPiPKfS1_iiiPfS_,(.L_x_92 - _Z14assign_clusterPiPKfS1_iiiPfS_)
        .other          _Z14assign_clusterPiPKfS1_iiiPfS_,@"STO_CUDA_ENTRY STV_DEFAULT"
_Z14assign_clusterPiPKfS1_iiiPfS_:
.text._Z14assign_clusterPiPKfS1_iiiPfS_:
        /* <DEDUP_REMOVED lines=8> */
[----:B------:R-:W0:Y:S01]  /*0080*/  LDCU UR4, c[0x0][0x39c] ;  /* 0x00007380ff0477ac */ /* 0x000e220008000800 */
[----:B------:R-:W-:Y:S01]  /*0090*/  MOV R0, 0xffffffff ;  /* 0xffffffff00007802 */ /* 0x000fe20000000f00 */
[----:B------:R-:W1:Y:S01]  /*00a0*/  LDCU.64 UR14, c[0x0][0x358] ;  /* 0x00006b00ff0e77ac */ /* 0x000e620008000a00 */
[----:B0-----:R-:W-:-:S09]  /*00b0*/  UISETP.GE.AND UP0, UPT, UR4, 0x1, UPT ;  /* 0x000000010400788c */ /* 0x001fd2000bf06270 */
[----:B-1----:R-:W-:Y:S05]  /*00c0*/  BRA.U !UP0, `(.L_x_58) ;  /* 0x0000000d08507547 */ /* 0x002fea000b800000 */
[----:B------:R-:W0:Y:S02]  /*00d0*/  LDCU UR13, c[0x0][0x3a0] ;  /* 0x00007400ff0d77ac */ /* 0x000e240008000800 */
[----:B0-----:R-:W-:-:S09]  /*00e0*/  UISETP.GE.AND UP0, UPT, UR13, 0x1, UPT ;  /* 0x000000010d00788c */ /* 0x001fd2000bf06270 */
[----:B------:R-:W-:Y:S05]  /*00f0*/  BRA.U !UP0, `(.L_x_59) ;  /* 0x0000000908487547 */ /* 0x000fea000b800000 */
[----:B------:R-:W0:Y:S01]  /*0100*/  LDCU.64 UR8, c[0x0][0x388] ;  /* 0x00007100ff0877ac */ /* 0x000e220008000a00 */
[----:B------:R-:W-:Y:S01]  /*0110*/  IMAD R7, R6, UR13, RZ ;  /* 0x0000000d06077c24 */ /* 0x000fe2000f8e02ff */
[----:B------:R-:W-:Y:S01]  /*0120*/  MOV R0, 0xffffffff ;  /* 0xffffffff00007802 */ /* 0x000fe20000000f00 */
[----:B------:R-:W-:Y:S01]  /*0130*/  IMAD.MOV.U32 R8, RZ, RZ, 0x7f800000 ;  /* 0x7f800000ff087424 */ /* 0x000fe200078e00ff */
[----:B------:R-:W1:Y:S01]  /*0140*/  LDCU.64 UR6, c[0x0][0x390] ;  /* 0x00007200ff0677ac */ /* 0x000e620008000a00 */
[----:B------:R-:W-:Y:S01]  /*0150*/  IMAD.MOV.U32 R9, RZ, RZ, RZ ;  /* 0x000000ffff097224 */ /* 0x000fe200078e00ff */
[----:B------:R-:W-:Y:S02]  /*0160*/  ULOP3.LUT UR11, UR13, 0x7, URZ, 0xc0, !UPT ;  /* 0x000000070d0b7892 */ /* 0x000fe4000f8ec0ff */
[----:B------:R-:W-:Y:S02]  /*0170*/  ULOP3.LUT UR5, UR13, 0x7ffffff8, URZ, 0xc0, !UPT ;  /* 0x7ffffff80d057892 */ /* 0x000fe4000f8ec0ff */
[----:B------:R-:W-:-:S02]  /*0180*/  UIADD3 UR4, UPT, UPT, UR11, -0x1, URZ ;  /* 0xffffffff0b047890 */ /* 0x000fc4000fffe0ff */
[----:B------:R-:W-:Y:S02]  /*0190*/  ULOP3.LUT UR12, UR13, 0x3, URZ, 0xc0, !UPT ;  /* 0x000000030d0c7892 */ /* 0x000fe4000f8ec0ff */
[----:B------:R-:W-:Y:S02]  /*01a0*/  UIADD3 UR10, UPT, UPT, -UR5, URZ, URZ ;  /* 0x000000ff050a7290 */ /* 0x000fe4000fffe1ff */
[----:B0-----:R-:W-:Y:S02]  /*01b0*/  UIADD3 UR8, UP0, UPT, UR8, 0x10, URZ ;  /* 0x0000001008087890 */ /* 0x001fe4000ff1e0ff */
[----:B-1----:R-:W-:Y:S02]  /*01c0*/  UIADD3 UR6, UP1, UPT, UR6, 0x10, URZ ;  /* 0x0000001006067890 */ /* 0x002fe4000ff3e0ff */
[----:B------:R-:W-:Y:S02]  /*01d0*/  UIADD3.X UR9, UPT, UPT, URZ, UR9, URZ, UP0, !UPT ;  /* 0x00000009ff097290 */ /* 0x000fe400087fe4ff */
[----:B------:R-:W-:-:S02]  /*01e0*/  UIADD3.X UR7, UPT, UPT, URZ, UR7, URZ, UP1, !UPT ;  /* 0x00000007ff077290 */ /* 0x000fc40008ffe4ff */
[----:B------:R-:W-:-:S11]  /*01f0*/  UISETP.GE.U32.AND UP0, UPT, UR4, 0x3, UPT ;  /* 0x000000030400788c */ /* 0x000fd6000bf06070 */
.L_x_65:
[----:B------:R-:W0:Y:S01]  /*0200*/  LDCU UR13, c[0x0][0x3a0] ;  /* 0x00007400ff0d77ac */ /* 0x000e220008000800 */
[----:B------:R-:W-:Y:S01]  /*0210*/  HFMA2 R11, -RZ, RZ, 0, 0 ;  /* 0x00000000ff0b7431 */ /* 0x000fe200000001ff */
[----:B------:R-:W-:Y:S01]  /*0220*/  UMOV UR4, URZ ;  /* 0x000000ff00047c82 */ /* 0x000fe20008000000 */
[----:B0-----:R-:W-:Y:S02]  /*0230*/  UISETP.GE.U32.AND UP1, UPT, UR13, 0x8, UPT ;  /* 0x000000080d00788c */ /* 0x001fe4000bf26070 */
[----:B------:R-:W-:-:S07]  /*0240*/  IMAD R10, R9, UR13, RZ ;  /* 0x0000000d090a7c24 */ /* 0x000fce000f8e02ff */
[----:B------:R-:W-:Y:S05]  /*0250*/  BRA.U !UP1, `(.L_x_60) ;  /* 0x0000000109c07547 */ /* 0x000fea000b800000 */
[----:B------:R-:W-:Y:S01]  /*0260*/  MOV R3, UR7 ;  /* 0x0000000700037c02 */ /* 0x000fe20008000f00 */
[----:B------:R-:W-:Y:S01]  /*0270*/  IMAD.U32 R2, RZ, RZ, UR6 ;  /* 0x00000006ff027e24 */ /* 0x000fe2000f8e00ff */
[----:B------:R-:W-:Y:S01]  /*0280*/  MOV R12, R7 ;  /* 0x00000007000c7202 */ /* 0x000fe20000000f00 */
[----:B------:R-:W-:Y:S01]  /*0290*/  IMAD.MOV.U32 R11, RZ, RZ, RZ ;  /* 0x000000ffff0b7224 */ /* 0x000fe200078e00ff */
[----:B------:R-:W-:Y:S01]  /*02a0*/  UMOV UR4, UR10 ;  /* 0x0000000a00047c82 */ /* 0x000fe20008000000 */
[----:B------:R-:W-:-:S07]  /*02b0*/  IMAD.WIDE.U32 R2, R10, 0x4, R2 ;  /* 0x000000040a027825 */ /* 0x000fce00078e0002 */
.L_x_61:
[----:B------:R-:W-:Y:S01]  /*02c0*/  MOV R5, UR9 ;  /* 0x0000000900057c02 */ /* 0x000fe20008000f00 */
[----:B------:R-:W-:Y:S01]  /*02d0*/  IMAD.U32 R4, RZ, RZ, UR8 ;  /* 0x00000008ff047e24 */ /* 0x000fe2000f8e00ff */
[----:B------:R-:W2:Y:S03]  /*02e0*/  LDG.E R28, desc[UR14][R2.64+-0x10] ;  /* 0xfffff00e021c7981 */ /* 0x000ea6000c1e1900 */
[----:B------:R-:W-:Y:S01]  /*02f0*/  IMAD.WIDE R4, R12, 0x4, R4 ;  /* 0x000000040c047825 */ /* 0x000fe200078e0204 */
[----:B------:R-:W3:Y:S04]  /*0300*/  LDG.E R24, desc[UR14][R2.64+-0xc] ;  /* 0xfffff40e02187981 */ /* 0x000ee8000c1e1900 */
[----:B------:R-:W2:Y:S04]  /*0310*/  LDG.E R27, desc[UR14][R4.64+-0x10] ;  /* 0xfffff00e041b7981 */ /* 0x000ea8000c1e1900 */
[----:B------:R-:W3:Y:S04]  /*0320*/  LDG.E R23, desc[UR14][R4.64+-0xc] ;  /* 0xfffff40e04177981 */ /* 0x000ee8000c1e1900 */
[----:B------:R-:W4:Y:S04]  /*0330*/  LDG.E R21, desc[UR14][R2.64+-0x8] ;  /* 0xfffff80e02157981 */ /* 0x000f28000c1e1900 */
[----:B------:R-:W4:Y:S04]  /*0340*/  LDG.E R22, desc[UR14][R4.64+-0x8] ;  /* 0xfffff80e04167981 */ /* 0x000f28000c1e1900 */
[----:B------:R-:W5:Y:S04]  /*0350*/  LDG.E R19, desc[UR14][R2.64+-0x4] ;  /* 0xfffffc0e02137981 */ /* 0x000f68000c1e1900 */
        /* <DEDUP_REMOVED lines=8> */
[----:B------:R0:W5:Y:S01]  /*03e0*/  LDG.E R25, desc[UR14][R2.64+0xc] ;  /* 0x00000c0e02197981 */ /* 0x000162000c1e1900 */
[----:B------:R-:W-:-:S04]  /*03f0*/  UIADD3 UR4, UPT, UPT, UR4, 0x8, URZ ;  /* 0x0000000804047890 */ /* 0x000fc8000fffe0ff */
[----:B------:R-:W-:Y:S01]  /*0400*/  UISETP.NE.AND UP1, UPT, UR4, URZ, UPT ;  /* 0x000000ff0400728c */ /* 0x000fe2000bf25270 */
[----:B0-----:R-:W-:Y:S02]  /*0410*/  IADD3 R2, P0, PT, R2, 0x20, RZ ;  /* 0x0000002002027810 */ /* 0x001fe40007f1e0ff */
[----:B------:R-:W-:-:S03]  /*0420*/  IADD3 R12, PT, PT, R12, 0x8, RZ ;  /* 0x000000080c0c7810 */ /* 0x000fc60007ffe0ff */
[----:B------:R-:W-:Y:S02]  /*0430*/  IMAD.X R3, RZ, RZ, R3, P0 ;  /* 0x000000ffff037224 */ /* 0x000fe400000e0603 */
[----:B--2---:R-:W-:-:S04]  /*0440*/  FADD R28, R27, -R28 ;  /* 0x8000001c1b1c7221 */ /* 0x004fc80000000000 */
[----:B------:R-:W-:Y:S01]  /*0450*/  FFMA R11, R28, R28, R11 ;  /* 0x0000001c1c0b7223 */ /* 0x000fe2000000000b */
[----:B---3--:R-:W-:-:S04]  /*0460*/  FADD R24, R23, -R24 ;  /* 0x8000001817187221 */ /* 0x008fc80000000000 */
[----:B------:R-:W-:Y:S01]  /*0470*/  FFMA R11, R24, R24, R11 ;  /* 0x00000018180b7223 */ /* 0x000fe2000000000b */
[----:B----4-:R-:W-:-:S04]  /*0480*/  FADD R22, R22, -R21 ;  /* 0x8000001516167221 */ /* 0x010fc80000000000 */
[----:B------:R-:W-:Y:S01]  /*0490*/  FFMA R11, R22, R22, R11 ;  /* 0x00000016160b7223 */ /* 0x000fe2000000000b */
[----:B-----5:R-:W-:-:S04]  /*04a0*/  FADD R20, R20, -R19 ;  /* 0x8000001314147221 */ /* 0x020fc80000000000 */
[----:B------:R-:W-:Y:S01]  /*04b0*/  FFMA R11, R20, R20, R11 ;  /* 0x00000014140b7223 */ /* 0x000fe2000000000b */
[----:B------:R-:W-:-:S04]  /*04c0*/  FADD R18, R18, -R17 ;  /* 0x8000001112127221 */ /* 0x000fc80000000000 */
[----:B------:R-:W-:Y:S01]  /*04d0*/  FFMA R11, R18, R18, R11 ;  /* 0x00000012120b7223 */ /* 0x000fe2000000000b */
[----:B------:R-:W-:-:S04]  /*04e0*/  FADD R16, R16, -R15 ;  /* 0x8000000f10107221 */ /* 0x000fc80000000000 */
[----:B------:R-:W-:Y:S01]  /*04f0*/  FFMA R11, R16, R16, R11 ;  /* 0x00000010100b7223 */ /* 0x000fe2000000000b */
[----:B------:R-:W-:-:S04]  /*0500*/  FADD R14, R14, -R13 ;  /* 0x8000000d0e0e7221 */ /* 0x000fc80000000000 */
[----:B------:R-:W-:Y:S01]  /*0510*/  FFMA R11, R14, R14, R11 ;  /* 0x0000000e0e0b7223 */ /* 0x000fe2000000000b */
[----:B------:R-:W-:-:S04]  /*0520*/  FADD R26, R26, -R25 ;  /* 0x800000191a1a7221 */ /* 0x000fc80000000000 */
[----:B------:R-:W-:Y:S01]  /*0530*/  FFMA R11, R26, R26, R11 ;  /* 0x0000001a1a0b7223 */ /* 0x000fe2000000000b */
[----:B------:R-:W-:Y:S06]  /*0540*/  BRA.U UP1, `(.L_x_61) ;  /* 0xfffffffd015c7547 */ /* 0x000fec000b83ffff */
[----:B------:R-:W-:-:S05]  /*0550*/  UMOV UR4, UR5 ;  /* 0x0000000500047c82 */ /* 0x000fca0008000000 */
.L_x_60:
[----:B------:R-:W-:-:S09]  /*0560*/  UISETP.NE.AND UP1, UPT, UR11, URZ, UPT ;  /* 0x000000ff0b00728c */ /* 0x000fd2000bf25270 */
[----:B------:R-:W-:Y:S05]  /*0570*/  BRA.U !UP1, `(.L_x_62) ;  /* 0x0000000509047547 */ /* 0x000fea000b800000 */
[----:B------:R-:W-:Y:S01]  /*0580*/  UISETP.NE.AND UP1, UPT, UR12, URZ, UPT ;  /* 0x000000ff0c00728c */ /* 0x000fe2000bf25270 */
[----:B------:R-:W-:Y:S10]  /*0590*/  BRA.U !UP0, `(.L_x_63) ;  /* 0x0000000108707547 */ /* 0x000ff4000b800000 */
[----:B------:R-:W0:Y:S01]  /*05a0*/  LDC.64 R4, c[0x0][0x388] ;  /* 0x0000e200ff047b82 */ /* 0x000e220000000a00 */
[----:B------:R-:W-:Y:S01]  /*05b0*/  IADD3 R15, PT, PT, R7, UR4, RZ ;  /* 0x00000004070f7c10 */ /* 0x000fe2000fffe0ff */
[C---:B------:R-:W-:Y:S01]  /*05c0*/  VIADD R17, R10.reuse, UR4 ;  /* 0x000000040a117c36 */ /* 0x040fe20008000000 */
[----:B------:R-:W-:-:S05]  /*05d0*/  IADD3 R14, P0, PT, R10, UR4, RZ ;  /* 0x000000040a0e7c10 */ /* 0x000fca000ff1e0ff */
[----:B------:R-:W1:Y:S08]  /*05e0*/  LDC.64 R12, c[0x0][0x390] ;  /* 0x0000e400ff0c7b82 */ /* 0x000e700000000a00 */
[----:B------:R-:W2:Y:S01]  /*05f0*/  LDC.64 R2, c[0x0][0x390] ;  /* 0x0000e400ff027b82 */ /* 0x000ea20000000a00 */
[----:B0-----:R-:W-:-:S04]  /*0600*/  IMAD.WIDE R4, R15, 0x4, R4 ;  /* 0x000000040f047825 */ /* 0x001fc800078e0204 */
[----:B------:R-:W-:Y:S01]  /*0610*/  IMAD.X R15, RZ, RZ, RZ, P0 ;  /* 0x000000ffff0f7224 */ /* 0x000fe200000e06ff */
[----:B------:R-:W3:Y:S01]  /*0620*/  LDG.E R19, desc[UR14][R4.64+0xc] ;  /* 0x00000c0e04137981 */ /* 0x000ee2000c1e1900 */
[----:B-1----:R-:W-:-:S03]  /*0630*/  IMAD.WIDE.U32 R12, R17, 0x4, R12 ;  /* 0x00000004110c7825 */ /* 0x002fc600078e000c */
[----:B------:R-:W4:Y:S04]  /*0640*/  LDG.E R17, desc[UR14][R4.64+0x8] ;  /* 0x0000080e04117981 */ /* 0x000f28000c1e1900 */
[----:B------:R-:W5:Y:S01]  /*0650*/  LDG.E R13, desc[UR14][R12.64] ;  /* 0x0000000e0c0d7981 */ /* 0x000f62000c1e1900 */
[----:B--2---:R-:W-:-:S04]  /*0660*/  LEA R2, P0, R14, R2, 0x2 ;  /* 0x000000020e027211 */ /* 0x004fc800078010ff */
[----:B------:R-:W-:Y:S02]  /*0670*/  LEA.HI.X R3, R14, R3, R15, 0x2, P0 ;  /* 0x000000030e037211 */ /* 0x000fe400000f140f */
[----:B------:R-:W5:Y:S04]  /*0680*/  LDG.E R14, desc[UR14][R4.64] ;  /* 0x0000000e040e7981 */ /* 0x000f68000c1e1900 */
[----:B------:R-:W2:Y:S04]  /*0690*/  LDG.E R15, desc[UR14][R4.64+0x4] ;  /* 0x0000040e040f7981 */ /* 0x000ea8000c1e1900 */
[----:B------:R-:W2:Y:S04]  /*06a0*/  LDG.E R16, desc[UR14][R2.64+0x4] ;  /* 0x0000040e02107981 */ /* 0x000ea8000c1e1900 */
[----:B------:R-:W4:Y:S04]  /*06b0*/  LDG.E R18, desc[UR14][R2.64+0x8] ;  /* 0x0000080e02127981 */ /* 0x000f28000c1e1900 */
[----:B------:R-:W3:Y:S01]  /*06c0*/  LDG.E R20, desc[UR14][R2.64+0xc] ;  /* 0x00000c0e02147981 */ /* 0x000ee2000c1e1900 */
[----:B------:R-:W-:Y:S01]  /*06d0*/  UIADD3 UR4, UPT, UPT, UR4, 0x4, URZ ;  /* 0x0000000404047890 */ /* 0x000fe2000fffe0ff */
[----:B-----5:R-:W-:-:S04]  /*06e0*/  FADD R14, R14, -R13 ;  /* 0x8000000d0e0e7221 */ /* 0x020fc80000000000 */
[----:B------:R-:W-:Y:S01]  /*06f0*/  FFMA R11, R14, R14, R11 ;  /* 0x0000000e0e0b7223 */ /* 0x000fe2000000000b */
[----:B--2---:R-:W-:-:S04]  /*0700*/  FADD R16, R15, -R16 ;  /* 0x800000100f107221 */ /* 0x004fc80000000000 */
[----:B------:R-:W-:Y:S01]  /*0710*/  FFMA R11, R16, R16, R11 ;  /* 0x00000010100b7223 */ /* 0x000fe2000000000b */
[----:B----4-:R-:W-:Y:S01]  /*0720*/  FADD R18, R17, -R18 ;  /* 0x8000001211127221 */ /* 0x010fe20000000000 */
[----:B---3--:R-:W-:-:S03]  /*0730*/  FADD R20, R19, -R20 ;  /* 0x8000001413147221 */ /* 0x008fc60000000000 */
[----:B------:R-:W-:-:S04]  /*0740*/  FFMA R11, R18, R18, R11 ;  /* 0x00000012120b7223 */ /* 0x000fc8000000000b */
[----:B------:R-:W-:-:S07]  /*0750*/  FFMA R11, R20, R20, R11 ;  /* 0x00000014140b7223 */ /* 0x000fce000000000b */
.L_x_63:
[----:B------:R-:W-:Y:S05]  /*0760*/  BRA.U !UP1, `(.L_x_62) ;  /* 0x0000000109887547 */ /* 0x000fea000b800000 */
[----:B------:R-:W-:Y:S02]  /*0770*/  UISETP.NE.AND UP1, UPT, UR12, 0x1, UPT ;  /* 0x000000010c00788c */ /* 0x000fe4000bf25270 */
[----:B------:R-:W-:-:S07]  /*0780*/  ULOP3.LUT UP2, URZ, UR13, 0x1, URZ, 0xc0, !UPT ;  /* 0x000000010dff7892 */ /* 0x000fce000f84c0ff */
[----:B------:R-:W-:Y:S05]  /*0790*/  BRA.U !UP1, `(.L_x_64) ;  /* 0x0000000109507547 */ /* 0x000fea000b800000 */
[----:B------:R-:W0:Y:S01]  /*07a0*/  LDC.64 R12, c[0x0][0x390] ;  /* 0x0000e400ff0c7b82 */ /* 0x000e220000000a00 */
[C---:B------:R-:W-:Y:S01]  /*07b0*/  IADD3 R17, PT, PT, R10.reuse, UR4, RZ ;  /* 0x000000040a117c10 */ /* 0x040fe2000fffe0ff */
[----:B------:R-:W-:Y:S01]  /*07c0*/  VIADD R15, R7, UR4 ;  /* 0x00000004070f7c36 */ /* 0x000fe20008000000 */
[----:B------:R-:W-:-:S04]  /*07d0*/  IADD3 R14, P0, PT, R10, UR4, RZ ;  /* 0x000000040a0e7c10 */ /* 0x000fc8000ff1e0ff */
[----:B------:R-:W-:Y:S01]  /*07e0*/  IADD3.X R16, PT, PT, RZ, RZ, RZ, P0, !PT ;  /* 0x000000ffff107210 */ /* 0x000fe200007fe4ff */
[----:B------:R-:W1:Y:S08]  /*07f0*/  LDC.64 R2, c[0x0][0x390] ;  /* 0x0000e400ff027b82 */ /* 0x000e700000000a00 */
[----:B------:R-:W2:Y:S01]  /*0800*/  LDC.64 R4, c[0x0][0x388] ;  /* 0x0000e200ff047b82 */ /* 0x000ea20000000a00 */
[----:B0-----:R-:W-:-:S06]  /*0810*/  IMAD.WIDE.U32 R12, R17, 0x4, R12 ;  /* 0x00000004110c7825 */ /* 0x001fcc00078e000c */
[----:B------:R-:W3:Y:S01]  /*0820*/  LDG.E R13, desc[UR14][R12.64] ;  /* 0x0000000e0c0d7981 */ /* 0x000ee2000c1e1900 */
[----:B-1----:R-:W-:-:S04]  /*0830*/  LEA R2, P0, R14, R2, 0x2 ;  /* 0x000000020e027211 */ /* 0x002fc800078010ff */
[----:B------:R-:W-:Y:S01]  /*0840*/  LEA.HI.X R3, R14, R3, R16, 0x2, P0 ;  /* 0x000000030e037211 */ /* 0x000fe200000f1410 */
[----:B--2---:R-:W-:-:S04]  /*0850*/  IMAD.WIDE R4, R15, 0x4, R4 ;  /* 0x000000040f047825 */ /* 0x004fc800078e0204 */
[----:B------:R-:W2:Y:S04]  /*0860*/  LDG.E R2, desc[UR14][R2.64+0x4] ;  /* 0x0000040e02027981 */ /* 0x000ea8000c1e1900 */
[----:B------:R-:W3:Y:S04]  /*0870*/  LDG.E R14, desc[UR14][R4.64] ;  /* 0x0000000e040e7981 */ /* 0x000ee8000c1e1900 */
[----:B------:R-:W2:Y:S01]  /*0880*/  LDG.E R15, desc[UR14][R4.64+0x4] ;  /* 0x0000040e040f7981 */ /* 0x000ea2000c1e1900 */
[----:B------:R-:W-:Y:S01]  /*0890*/  UIADD3 UR4, UPT, UPT, UR4, 0x2, URZ ;  /* 0x0000000204047890 */ /* 0x000fe2000fffe0ff */
[----:B---3--:R-:W-:-:S04]  /*08a0*/  FADD R14, R14, -R13 ;  /* 0x8000000d0e0e7221 */ /* 0x008fc80000000000 */
[----:B------:R-:W-:Y:S01]  /*08b0*/  FFMA R11, R14, R14, R11 ;  /* 0x0000000e0e0b7223 */ /* 0x000fe2000000000b */
[----:B--2---:R-:W-:-:S04]  /*08c0*/  FADD R14, R15, -R2 ;  /* 0x800000020f0e7221 */ /* 0x004fc80000000000 */
[----:B------:R-:W-:-:S07]  /*08d0*/  FFMA R11, R14, R14, R11 ;  /* 0x0000000e0e0b7223 */ /* 0x000fce000000000b */
.L_x_64:
[----:B------:R-:W-:Y:S05]  /*08e0*/  BRA.U !UP2, `(.L_x_62) ;  /* 0x000000010a287547 */ /* 0x000fea000b800000 */
[----:B------:R-:W0:Y:S01]  /*08f0*/  LDC.64 R2, c[0x0][0x388] ;  /* 0x0000e200ff027b82 */ /* 0x000e220000000a00 */
[----:B------:R-:W-:Y:S01]  /*0900*/  IADD3 R13, PT, PT, R7, UR4, RZ ;  /* 0x00000004070d7c10 */ /* 0x000fe2000fffe0ff */
[----:B------:R-:W-:-:S06]  /*0910*/  VIADD R15, R10, UR4 ;  /* 0x000000040a0f7c36 */ /* 0x000fcc0008000000 */
[----:B------:R-:W1:Y:S01]  /*0920*/  LDC.64 R4, c[0x0][0x390] ;  /* 0x0000e400ff047b82 */ /* 0x000e620000000a00 */
[----:B0-----:R-:W-:-:S06]  /*0930*/  IMAD.WIDE R2, R13, 0x4, R2 ;  /* 0x000000040d027825 */ /* 0x001fcc00078e0202 */
[----:B------:R-:W2:Y:S01]  /*0940*/  LDG.E R2, desc[UR14][R2.64] ;  /* 0x0000000e02027981 */ /* 0x000ea2000c1e1900 */
[----:B-1----:R-:W-:-:S06]  /*0950*/  IMAD.WIDE.U32 R4, R15, 0x4, R4 ;  /* 0x000000040f047825 */ /* 0x002fcc00078e0004 */
[----:B------:R-:W2:Y:S02]  /*0960*/  LDG.E R5, desc[UR14][R4.64] ;  /* 0x0000000e04057981 */ /* 0x000ea4000c1e1900 */
[----:B--2---:R-:W-:-:S04]  /*0970*/  FADD R10, R2, -R5 ;  /* 0x80000005020a7221 */ /* 0x004fc80000000000 */
[----:B------:R-:W-:-:S07]  /*0980*/  FFMA R11, R10, R10, R11 ;  /* 0x0000000a0a0b7223 */ /* 0x000fce000000000b */
.L_x_62:
[----:B------:R-:W0:Y:S01]  /*0990*/  LDCU UR4, c[0x0][0x39c] ;  /* 0x00007380ff0477ac */ /* 0x000e220008000800 */
[----:B------:R-:W-:Y:S02]  /*09a0*/  IADD3 R2, PT, PT, R9, 0x1, RZ ;  /* 0x0000000109027810 */ /* 0x000fe40007ffe0ff */
[----:B------:R-:W-:-:S04]  /*09b0*/  FSETP.GEU.AND P0, PT, R11, R8, PT ;  /* 0x000000080b00720b */ /* 0x000fc80003f0e000 */
[----:B------:R-:W-:Y:S02]  /*09c0*/  FSEL R8, R11, R8, !P0 ;  /* 0x000000080b087208 */ /* 0x000fe40004000000 */
[----:B------:R-:W-:Y:S02]  /*09d0*/  SEL R0, R9, R0, !P0 ;  /* 0x0000000009007207 */ /* 0x000fe40004000000 */
[----:B0-----:R-:W-:-:S13]  /*09e0*/  ISETP.NE.AND P1, PT, R2, UR4, PT ;  /* 0x0000000402007c0c */ /* 0x001fda000bf25270 */
[----:B------:R-:W-:Y:S05]  /*09f0*/  @!P1 BRA `(.L_x_58) ;  /* 0x0000000400049947 */ /* 0x000fea0003800000 */
[----:B------:R-:W-:Y:S01]  /*0a00*/  MOV R9, R2 ;  /* 0x0000000200097202 */ /* 0x000fe20000000f00 */
[----:B------:R-:W-:Y:S06]  /*0a10*/  BRA `(.L_x_65) ;  /* 0xfffffff400f87947 */ /* 0x000fec000383ffff */
.L_x_59:
[----:B------:R-:W-:Y:S01]  /*0a20*/  UISETP.GE.U32.AND UP0, UPT, UR4, 0x4, UPT ;  /* 0x000000040400788c */ /* 0x000fe2000bf06070 */
[----:B------:R-:W-:Y:S02]  /*0a30*/  HFMA2 R3, -RZ, RZ, 0, 0 ;  /* 0x00000000ff037431 */ /* 0x000fe400000001ff */
[----:B------:R-:W-:Y:S01]  /*0a40*/  IMAD.MOV.U32 R2, RZ, RZ, 0x7f800000 ;  /* 0x7f800000ff027424 */ /* 0x000fe200078e00ff */
[----:B------:R-:W-:Y:S01]  /*0a50*/  MOV R0, 0xffffffff ;  /* 0xffffffff00007802 */ /* 0x000fe20000000f00 */
[----:B------:R-:W-:-:S04]  /*0a60*/  ULOP3.LUT UR5, UR4, 0x3, URZ, 0xc0, !UPT ;  /* 0x0000000304057892 */ /* 0x000fc8000f8ec0ff */
[----:B------:R-:W-:Y:S08]  /*0a70*/  BRA.U !UP0, `(.L_x_66) ;  /* 0x0000000108bc7547 */ /* 0x000ff0000b800000 */
[----:B------:R-:W-:Y:S01]  /*0a80*/  ULOP3.LUT UR4, UR4, 0x7ffffffc, URZ, 0xc0, !UPT ;  /* 0x7ffffffc04047892 */ /* 0x000fe2000f8ec0ff */
[----:B------:R-:W-:Y:S01]  /*0a90*/  IMAD.MOV.U32 R2, RZ, RZ, 0x7f800000 ;  /* 0x7f800000ff027424 */ /* 0x000fe200078e00ff */
[----:B------:R-:W-:Y:S02]  /*0aa0*/  MOV R0, 0xffffffff ;  /* 0xffffffff00007802 */ /* 0x000fe40000000f00 */
[----:B------:R-:W-:Y:S01]  /*0ab0*/  UISETP.GT.AND UP0, UPT, UR4, URZ, UPT ;  /* 0x000000ff0400728c */ /* 0x000fe2000bf04270 */
[----:B------:R-:W-:Y:S01]  /*0ac0*/  MOV R4, RZ ;  /* 0x000000ff00047202 */ /* 0x000fe20000000f00 */
[----:B------:R-:W-:-:S07]  /*0ad0*/  IMAD.U32 R3, RZ, RZ, UR4 ;  /* 0x00000004ff037e24 */ /* 0x000fce000f8e00ff */
[----:B------:R-:W-:Y:S05]  /*0ae0*/  BRA.U !UP0, `(.L_x_67) ;  /* 0x0000000108887547 */ /* 0x000fea000b800000 */
[----:B------:R-:W-:Y:S02]  /*0af0*/  IADD3 R5, PT, PT, R3, -R4, RZ ;  /* 0x8000000403057210 */ /* 0x000fe40007ffe0ff */
[----:B------:R-:W-:Y:S02]  /*0b00*/  PLOP3.LUT P0, PT, PT, PT, PT, 0x80, 0x8 ;  /* 0x000000000008781c */ /* 0x000fe40003f0f070 */
[----:B------:R-:W-:-:S13]  /*0b10*/  ISETP.GT.AND P1, PT, R5, 0xc, PT ;  /* 0x0000000c0500780c */ /* 0x000fda0003f24270 */
[----:B------:R-:W-:Y:S05]  /*0b20*/  @!P1 BRA `(.L_x_68) ;  /* 0x0000000000449947 */ /* 0x000fea0003800000 */
[----:B------:R-:W-:Y:S02]  /*0b30*/  PLOP3.LUT P0, PT, PT, PT, PT, 0x8, 0x80 ;  /* 0x000000000080781c */ /* 0x000fe40003f0e170 */
[----:B------:R-:W-:-:S11]  /*0b40*/  IADD3 R5, PT, PT, R3, -0xc, RZ ;  /* 0xfffffff403057810 */ /* 0x000fd60007ffe0ff */
.L_x_69:
[----:B------:R-:W-:-:S04]  /*0b50*/  FSETP.GT.AND P2, PT, R2, RZ, PT ;  /* 0x000000ff0200720b */ /* 0x000fc80003f44000 */
[----:B------:R-:W-:Y:S02]  /*0b60*/  FSEL R2, R2, RZ, !P2 ;  /* 0x000000ff02027208 */ /* 0x000fe40005000000 */
[----:B------:R-:W-:Y:S02]  /*0b70*/  SEL R0, R4, R0, P2 ;  /* 0x0000000004007207 */ /* 0x000fe40001000000 */
[----:B------:R-:W-:-:S04]  /*0b80*/  FSETP.GT.AND P3, PT, R2, RZ, PT ;  /* 0x000000ff0200720b */ /* 0x000fc80003f64000 */
[----:B------:R-:W-:-:S04]  /*0b90*/  FSEL R2, R2, RZ, !P3 ;  /* 0x000000ff02027208 */ /* 0x000fc80005800000 */
[----:B------:R-:W-:-:S04]  /*0ba0*/  FSETP.GT.AND P4, PT, R2, RZ, PT ;  /* 0x000000ff0200720b */ /* 0x000fc80003f84000 */
[----:B------:R-:W-:Y:S01]  /*0bb0*/  FSEL R2, R2, RZ, !P4 ;  /* 0x000000ff02027208 */ /* 0x000fe20006000000 */
[----:B------:R-:W-:-:S03]  /*0bc0*/  @P3 VIADD R0, R4, 0x4 ;  /* 0x0000000404003836 */ /* 0x000fc60000000000 */
[----:B------:R-:W-:-:S04]  /*0bd0*/  FSETP.GT.AND P1, PT, R2, RZ, PT ;  /* 0x000000ff0200720b */ /* 0x000fc80003f24000 */
[----:B------:R-:W-:Y:S02]  /*0be0*/  FSEL R2, R2, RZ, !P1 ;  /* 0x000000ff02027208 */ /* 0x000fe40004800000 */
[----:B------:R-:W-:-:S07]  /*0bf0*/  @P4 IADD3 R0, PT, PT, R4, 0x8, RZ ;  /* 0x0000000804004810 */ /* 0x000fce0007ffe0ff */
[C---:B------:R-:W-:Y:S01]  /*0c00*/  @P1 IADD3 R0, PT, PT, R4.reuse, 0xc, RZ ;  /* 0x0000000c04001810 */ /* 0x040fe20007ffe0ff */
[----:B------:R-:W-:-:S05]  /*0c10*/  VIADD R4, R4, 0x10 ;  /* 0x0000001004047836 */ /* 0x000fca0000000000 */
[----:B------:R-:W-:-:S13]  /*0c20*/  ISETP.GE.AND P2, PT, R4, R5, PT ;  /* 0x000000050400720c */ /* 0x000fda0003f46270 */
[----:B------:R-:W-:Y:S05]  /*0c30*/  @!P2 BRA `(.L_x_69) ;  /* 0xfffffffc00c4a947 */ /* 0x000fea000383ffff */
.L_x_68:
[----:B------:R-:W-:-:S04]  /*0c40*/  IADD3 R5, PT, PT, R3, -R4, RZ ;  /* 0x8000000403057210 */ /* 0x000fc80007ffe0ff */
[----:B------:R-:W-:-:S13]  /*0c50*/  ISETP.GT.AND P1, PT, R5, 0x4, PT ;  /* 0x000000040500780c */ /* 0x000fda0003f24270 */
[----:B------:R-:W-:Y:S05]  /*0c60*/  @!P1 BRA `(.L_x_70) ;  /* 0x0000000000209947 */ /* 0x000fea0003800000 */
[C---:B------:R-:W-:Y:S02]  /*0c70*/  FSETP.GT.AND P1, PT, R2.reuse, RZ, PT ;  /* 0x000000ff0200720b */ /* 0x040fe40003f24000 */
[----:B------:R-:W-:Y:S02]  /*0c80*/  PLOP3.LUT P0, PT, PT, PT, PT, 0x8, 0x80 ;  /* 0x000000000080781c */ /* 0x000fe40003f0e170 */
[----:B------:R-:W-:Y:S02]  /*0c90*/  FSEL R2, R2, RZ, !P1 ;  /* 0x000000ff02027208 */ /* 0x000fe40004800000 */
[----:B------:R-:W-:Y:S02]  /*0ca0*/  SEL R0, R4, R0, P1 ;  /* 0x0000000004007207 */ /* 0x000fe40000800000 */
[----:B------:R-:W-:-:S04]  /*0cb0*/  FSETP.GT.AND P2, PT, R2, RZ, PT ;  /* 0x000000ff0200720b */ /* 0x000fc80003f44000 */
[----:B------:R-:W-:-:S09]  /*0cc0*/  FSEL R2, R2, RZ, !P2 ;  /* 0x000000ff02027208 */ /* 0x000fd20005000000 */
[C---:B------:R-:W-:Y:S01]  /*0cd0*/  @P2 IADD3 R0, PT, PT, R4.reuse, 0x4, RZ ;  /* 0x0000000404002810 */ /* 0x040fe20007ffe0ff */
[----:B------:R-:W-:-:S07]  /*0ce0*/  VIADD R4, R4, 0x8 ;  /* 0x0000000804047836 */ /* 0x000fce0000000000 */
.L_x_70:
[----:B------:R-:W-:-:S13]  /*0cf0*/  ISETP.NE.OR P0, PT, R4, R3, P0 ;  /* 0x000000030400720c */ /* 0x000fda0000705670 */
[----:B------:R-:W-:Y:S05]  /*0d00*/  @!P0 BRA `(.L_x_66) ;  /* 0x0000000000188947 */ /* 0x000fea0003800000 */
.L_x_67:
[----:B------:R-:W-:-:S04]  /*0d10*/  FSETP.GT.AND P1, PT, R2, RZ, PT ;  /* 0x000000ff0200720b */ /* 0x000fc80003f24000 */
[C---:B------:R-:W-:Y:S02]  /*0d20*/  SEL R0, R4.reuse, R0, P1 ;  /* 0x0000000004007207 */ /* 0x040fe40000800000 */
[----:B------:R-:W-:Y:S02]  /*0d30*/  IADD3 R4, PT, PT, R4, 0x4, RZ ;  /* 0x0000000404047810 */ /* 0x000fe40007ffe0ff */
[----:B------:R-:W-:Y:S02]  /*0d40*/  FSEL R2, R2, RZ, !P1 ;  /* 0x000000ff02027208 */ /* 0x000fe40004800000 */
[----:B------:R-:W-:-:S13]  /*0d50*/  ISETP.NE.AND P0, PT, R4, R3, PT ;  /* 0x000000030400720c */ /* 0x000fda0003f05270 */
[----:B------:R-:W-:Y:S05]  /*0d60*/  @P0 BRA `(.L_x_67) ;  /* 0xfffffffc00e80947 */ /* 0x000fea000383ffff */
.L_x_66:
[----:B------:R-:W-:-:S09]  /*0d70*/  UISETP.NE.AND UP0, UPT, UR5, URZ, UPT ;  /* 0x000000ff0500728c */ /* 0x000fd2000bf05270 */
[----:B------:R-:W-:Y:S05]  /*0d80*/  BRA.U !UP0, `(.L_x_58) ;  /* 0x0000000108207547 */ /* 0x000fea000b800000 */
[----:B------:R-:W-:-:S05]  /*0d90*/  UMOV UR4, URZ ;  /* 0x000000ff00047c82 */ /* 0x000fca0008000000 */
.L_x_71:
[----:B------:R-:W-:Y:S01]  /*0da0*/  UIADD3 UR4, UPT, UPT, UR4, 0x1, URZ ;  /* 0x0000000104047890 */ /* 0x000fe2000fffe0ff */
[----:B------:R-:W-:-:S03]  /*0db0*/  FSETP.GT.AND P0, PT, R2, RZ, PT ;  /* 0x000000ff0200720b */ /* 0x000fc60003f04000 */
[----:B------:R-:W-:Y:S01]  /*0dc0*/  UISETP.NE.AND UP0, UPT, UR4, UR5, UPT ;  /* 0x000000050400728c */ /* 0x000fe2000bf05270 */
[C---:B------:R-:W-:Y:S02]  /*0dd0*/  SEL R0, R3.reuse, R0, P0 ;  /* 0x0000000003007207 */ /* 0x040fe40000000000 */
[----:B------:R-:W-:Y:S02]  /*0de0*/  FSEL R2, R2, RZ, !P0 ;  /* 0x000000ff02027208 */ /* 0x000fe40004000000 */
[----:B------:R-:W-:-:S04]  /*0df0*/  IADD3 R3, PT, PT, R3, 0x1, RZ ;  /* 0x0000000103037810 */ /* 0x000fc80007ffe0ff */
[----:B------:R-:W-:Y:S05]  /*0e00*/  BRA.U UP0, `(.L_x_71) ;  /* 0xfffffffd00e47547 */ /* 0x000fea000b83ffff */
.L_x_58:
[----:B------:R-:W0:Y:S01]  /*0e10*/  LDC.64 R2, c[0x0][0x380] ;  /* 0x0000e000ff027b82 */ /* 0x000e220000000a00 */
[----:B------:R-:W1:Y:S02]  /*0e20*/  LDCU UR7, c[0x0][0x3a0] ;  /* 0x00007400ff0777ac */ /* 0x000e640008000800 */
[----:B-1----:R-:W-:Y:S01]  /*0e30*/  UISETP.GE.AND UP0, UPT, UR7, 0x1, UPT ;  /* 0x000000010700788c */ /* 0x002fe2000bf06270 */
[----:B0-----:R-:W-:-:S05]  /*0e40*/  IMAD.WIDE R2, R6, 0x4, R2 ;  /* 0x0000000406027825 */ /* 0x001fca00078e0202 */
[----:B------:R0:W-:Y:S03]  /*0e50*/  STG.E desc[UR14][R2.64], R0 ;  /* 0x0000000002007986 */ /* 0x0001e6000c10190e */
[----:B------:R-:W-:Y:S05]  /*0e60*/  BRA.U !UP0, `(.L_x_72) ;  /* 0x0000000508dc7547 */ /* 0x000fea000b800000 */
[----:B------:R-:W-:Y:S02]  /*0e70*/  UISETP.GE.U32.AND UP1, UPT, UR7, 0x10, UPT ;  /* 0x000000100700788c */ /* 0x000fe4000bf26070 */
[----:B------:R-:W-:Y:S01]  /*0e80*/  IMAD R6, R6, UR7, RZ ;  /* 0x0000000706067c24 */ /* 0x000fe2000f8e02ff */
[----:B------:R-:W-:Y:S02]  /*0e90*/  ULOP3.LUT UR10, UR7, 0xf, URZ, 0xc0, !UPT ;  /* 0x0000000f070a7892 */ /* 0x000fe4000f8ec0ff */
[----:B0-----:R-:W-:Y:S01]  /*0ea0*/  IMAD R2, R0, UR7, RZ ;  /* 0x0000000700027c24 */ /* 0x001fe2000f8e02ff */
[----:B------:R-:W-:Y:S01]  /*0eb0*/  UMOV UR4, URZ ;  /* 0x000000ff00047c82 */ /* 0x000fe20008000000 */
[----:B------:R-:W-:Y:S02]  /*0ec0*/  UISETP.NE.AND UP0, UPT, UR10, URZ, UPT ;  /* 0x000000ff0a00728c */ /* 0x000fe4000bf05270 */
[----:B------:R-:W-:Y:S09]  /*0ed0*/  BRA.U !UP1, `(.L_x_73) ;  /* 0x0000000109c47547 */ /* 0x000ff2000b800000 */
[----:B------:R-:W0:Y:S01]  /*0ee0*/  LDCU.64 UR8, c[0x0][0x388] ;  /* 0x00007100ff0877ac */ /* 0x000e220008000a00 */
[----:B------:R-:W-:Y:S01]  /*0ef0*/  IMAD.MOV.U32 R3, RZ, RZ, R6 ;  /* 0x000000ffff037224 */ /* 0x000fe200078e0006 */
[----:B------:R-:W-:Y:S01]  /*0f00*/  MOV R7, R2 ;  /* 0x0000000200077202 */ /* 0x000fe20000000f00 */
[----:B------:R-:W-:Y:S02]  /*0f10*/  ULOP3.LUT UR4, UR7, 0x7ffffff0, URZ, 0xc0, !UPT ;  /* 0x7ffffff007047892 */ /* 0x000fe4000f8ec0ff */
[----:B0-----:R-:W-:Y:S02]  /*0f20*/  UIADD3 UR5, UP1, UPT, UR8, 0x20, URZ ;  /* 0x0000002008057890 */ /* 0x001fe4000ff3e0ff */
[----:B------:R-:W-:Y:S02]  /*0f30*/  UIADD3 UR8, UPT, UPT, -UR4, URZ, URZ ;  /* 0x000000ff04087290 */ /* 0x000fe4000fffe1ff */
[----:B------:R-:W-:-:S12]  /*0f40*/  UIADD3.X UR6, UPT, UPT, URZ, UR9, URZ, UP1, !UPT ;  /* 0x00000009ff067290 */ /* 0x000fd80008ffe4ff */
.L_x_74:
[----:B------:R-:W-:Y:S01]  /*0f50*/  MOV R4, UR5 ;  /* 0x0000000500047c02 */ /* 0x000fe20008000f00 */
[----:B------:R-:W-:Y:S01]  /*0f60*/  IMAD.U32 R5, RZ, RZ, UR6 ;  /* 0x00000006ff057e24 */ /* 0x000fe2000f8e00ff */
[----:B----4-:R-:W0:Y:S03]  /*0f70*/  LDC.64 R8, c[0x0][0x3a8] ;  /* 0x0000ea00ff087b82 */ /* 0x010e260000000a00 */
[----:B------:R-:W-:-:S05]  /*0f80*/  IMAD.WIDE R4, R3, 0x4, R4 ;  /* 0x0000000403047825 */ /* 0x000fca00078e0204 */
[----:B------:R-:W2:Y:S01]  /*0f90*/  LDG.E R11, desc[UR14][R4.64+-0x20] ;  /* 0xffffe00e040b7981 */ /* 0x000ea2000c1e1900 */
[----:B0-----:R-:W-:-:S05]  /*0fa0*/  IMAD.WIDE R8, R7, 0x4, R8 ;  /* 0x0000000407087825 */ /* 0x001fca00078e0208 */
[----:B--2---:R0:W-:Y:S04]  /*0fb0*/  REDG.E.ADD.F32.FTZ.RN.STRONG.GPU desc[UR14][R8.64], R11 ;  /* 0x0000000b080079a6 */ /* 0x0041e8000c12f30e */
[----:B------:R-:W2:Y:S04]  /*0fc0*/  LDG.E R13, desc[UR14][R4.64+-0x1c] ;  /* 0xffffe40e040d7981 */ /* 0x000ea8000c1e1900 */
[----:B--2---:R1:W-:Y:S04]  /*0fd0*/  REDG.E.ADD.F32.FTZ.RN.STRONG.GPU desc[UR14][R8.64+0x4], R13 ;  /* 0x0000040d080079a6 */ /* 0x0043e8000c12f30e */
[----:B------:R-:W2:Y:S04]  /*0fe0*/  LDG.E R15, desc[UR14][R4.64+-0x18] ;  /* 0xffffe80e040f7981 */ /* 0x000ea8000c1e1900 */
[----:B--2---:R2:W-:Y:S04]  /*0ff0*/  REDG.E.ADD.F32.FTZ.RN.STRONG.GPU desc[UR14][R8.64+0x8], R15 ;  /* 0x0000080f080079a6 */ /* 0x0045e8000c12f30e */
[----:B------:R-:W3:Y:S04]  /*1000*/  LDG.E R17, desc[UR14][R4.64+-0x14] ;  /* 0xffffec0e04117981 */ /* 0x000ee8000c1e1900 */
[----:B---3--:R3:W-:Y:S04]  /*1010*/  REDG.E.ADD.F32.FTZ.RN.STRONG.GPU desc[UR14][R8.64+0xc], R17 ;  /* 0x00000c11080079a6 */ /* 0x0087e8000c12f30e */
[----:B------:R-:W4:Y:S04]  /*1020*/  LDG.E R19, desc[UR14][R4.64+-0x10] ;  /* 0xfffff00e04137981 */ /* 0x000f28000c1e1900 */
[----:B----4-:R4:W-:Y:S04]  /*1030*/  REDG.E.ADD.F32.FTZ.RN.STRONG.GPU desc[UR14][R8.64+0x10], R19 ;  /* 0x00001013080079a6 */ /* 0x0109e8000c12f30e */
[----:B------:R-:W5:Y:S04]  /*1040*/  LDG.E R21, desc[UR14][R4.64+-0xc] ;  /* 0xfffff40e04157981 */ /* 0x000f68000c1e1900 */
[----:B-----5:R5:W-:Y:S04]  /*1050*/  REDG.E.ADD.F32.FTZ.RN.STRONG.GPU desc[UR14][R8.64+0x14], R21 ;  /* 0x00001415080079a6 */ /* 0x020be8000c12f30e */
[----:B0-----:R-:W2:Y:S04]  /*1060*/  LDG.E R11, desc[UR14][R4.64+-0x8] ;  /* 0xfffff80e040b7981 */ /* 0x001ea8000c1e1900 */
[----:B--2---:R0:W-:Y:S04]  /*1070*/  REDG.E.ADD.F32.FTZ.RN.STRONG.GPU desc[UR14][R8.64+0x18], R11 ;  /* 0x0000180b080079a6 */ /* 0x0041e8000c12f30e */
[----:B-1----:R-:W2:Y:S04]  /*1080*/  LDG.E R13, desc[UR14][R4.64+-0x4] ;  /* 0xfffffc0e040d7981 */ /* 0x002ea8000c1e1900 */
[----:B--2---:R1:W-:Y:S04]  /*1090*/  REDG.E.ADD.F32.FTZ.RN.STRONG.GPU desc[UR14][R8.64+0x1c], R13 ;  /* 0x00001c0d080079a6 */ /* 0x0043e8000c12f30e */
[----:B------:R-:W2:Y:S04]  /*10a0*/  LDG.E R15, desc[UR14][R4.64] ;  /* 0x0000000e040f7981 */ /* 0x000ea8000c1e1900 */
[----:B--2---:R2:W-:Y:S04]  /*10b0*/  REDG.E.ADD.F32.FTZ.RN.STRONG.GPU desc[UR14][R8.64+0x20], R15 ;  /* 0x0000200f080079a6 */ /* 0x0045e8000c12f30e */
[----:B---3--:R-:W3:Y:S04]  /*10c0*/  LDG.E R17, desc[UR14][R4.64+0x4] ;  /* 0x0000040e04117981 */ /* 0x008ee8000c1e1900 */
[----:B---3--:R3:W-:Y:S04]  /*10d0*/  REDG.E.ADD.F32.FTZ.RN.STRONG.GPU desc[UR14][R8.64+0x24], R17 ;  /* 0x00002411080079a6 */ /* 0x0087e8000c12f30e */
[----:B----4-:R-:W4:Y:S04]  /*10e0*/  LDG.E R19, desc[UR14][R4.64+0x8] ;  /* 0x0000080e04137981 */ /* 0x010f28000c1e1900 */
[----:B----4-:R4:W-:Y:S04]  /*10f0*/  REDG.E.ADD.F32.FTZ.RN.STRONG.GPU desc[UR14][R8.64+0x28], R19 ;  /* 0x00002813080079a6 */ /* 0x0109e8000c12f30e */
[----:B-----5:R-:W5:Y:S04]  /*1100*/  LDG.E R21, desc[UR14][R4.64+0xc] ;  /* 0x00000c0e04157981 */ /* 0x020f68000c1e1900 */
[----:B-----5:R4:W-:Y:S04]  /*1110*/  REDG.E.ADD.F32.FTZ.RN.STRONG.GPU desc[UR14][R8.64+0x2c], R21 ;  /* 0x00002c15080079a6 */ /* 0x0209e8000c12f30e */
[----:B0-----:R-:W5:Y:S04]  /*1120*/  LDG.E R11, desc[UR14][R4.64+0x10] ;  /* 0x0000100e040b7981 */ /* 0x001f68000c1e1900 */
[----:B-----5:R4:W-:Y:S04]  /*1130*/  REDG.E.ADD.F32.FTZ.RN.STRONG.GPU desc[UR14][R8.64+0x30], R11 ;  /* 0x0000300b080079a6 */ /* 0x0209e8000c12f30e */
[----:B-1----:R-:W5:Y:S04]  /*1140*/  LDG.E R13, desc[UR14][R4.64+0x14] ;  /* 0x0000140e040d7981 */ /* 0x002f68000c1e1900 */
[----:B-----5:R4:W-:Y:S04]  /*1150*/  REDG.E.ADD.F32.FTZ.RN.STRONG.GPU desc[UR14][R8.64+0x34], R13 ;  /* 0x0000340d080079a6 */ /* 0x0209e8000c12f30e */
[----:B--2---:R-:W2:Y:S04]  /*1160*/  LDG.E R15, desc[UR14][R4.64+0x18] ;  /* 0x0000180e040f7981 */ /* 0x004ea8000c1e1900 */
[----:B--2---:R4:W-:Y:S04]  /*1170*/  REDG.E.ADD.F32.FTZ.RN.STRONG.GPU desc[UR14][R8.64+0x38], R15 ;  /* 0x0000380f080079a6 */ /* 0x0049e8000c12f30e */
[----:B---3--:R-:W2:Y:S01]  /*1180*/  LDG.E R17, desc[UR14][R4.64+0x1c] ;  /* 0x00001c0e04117981 */ /* 0x008ea2000c1e1900 */
[----:B------:R-:W-:-:S04]  /*1190*/  UIADD3 UR8, UPT, UPT, UR8, 0x10, URZ ;  /* 0x0000001008087890 */ /* 0x000fc8000fffe0ff */
[----:B------:R-:W-:Y:S01]  /*11a0*/  UISETP.NE.AND UP1, UPT, UR8, URZ, UPT ;  /* 0x000000ff0800728c */ /* 0x000fe2000bf25270 */
[----:B--2---:R4:W-:Y:S01]  /*11b0*/  REDG.E.ADD.F32.FTZ.RN.STRONG.GPU desc[UR14][R8.64+0x3c], R17 ;  /* 0x00003c11080079a6 */ /* 0x0049e2000c12f30e */
[----:B------:R-:W-:Y:S02]  /*11c0*/  IADD3 R7, PT, PT, R7, 0x10, RZ ;  /* 0x0000001007077810 */ /* 0x000fe40007ffe0ff */
[----:B------:R-:W-:-:S05]  /*11d0*/  IADD3 R3, PT, PT, R3, 0x10, RZ ;  /* 0x0000001003037810 */ /* 0x000fca0007ffe0ff */
[----:B------:R-:W-:Y:S05]  /*11e0*/  BRA.U UP1, `(.L_x_74) ;  /* 0xfffffffd01587547 */ /* 0x000fea000b83ffff */
.L_x_73:
[----:B------:R-:W-:Y:S05]  /*11f0*/  BRA.U !UP0, `(.L_x_72) ;  /* 0x0000000108f87547 */ /* 0x000fea000b800000 */
[----:B------:R-:W-:Y:S02]  /*1200*/  UISETP.GE.U32.AND UP0, UPT, UR10, 0x8, UPT ;  /* 0x000000080a00788c */ /* 0x000fe4000bf06070 */
[----:B------:R-:W-:-:S04]  /*1210*/  ULOP3.LUT UR6, UR7, 0x7, URZ, 0xc0, !UPT ;  /* 0x0000000707067892 */ /* 0x000fc8000f8ec0ff */
[----:B------:R-:W-:-:S03]  /*1220*/  UISETP.NE.AND UP1, UPT, UR6, URZ, UPT ;  /* 0x000000ff0600728c */ /* 0x000fc6000bf25270 */
[----:B------:R-:W-:Y:S08]  /*1230*/  BRA.U !UP0, `(.L_x_75) ;  /* 0x00000001085c7547 */ /* 0x000ff0000b800000 */
[----:B----4-:R-:W0:Y:S01]  /*1240*/  LDC.64 R8, c[0x0][0x388] ;  /* 0x0000e200ff087b82 */ /* 0x010e220000000a00 */
[----:B------:R-:W-:-:S07]  /*1250*/  VIADD R3, R6, UR4 ;  /* 0x0000000406037c36 */ /* 0x000fce0008000000 */
[----:B------:R-:W1:Y:S01]  /*1260*/  LDC.64 R4, c[0x0][0x3a8] ;  /* 0x0000ea00ff047b82 */ /* 0x000e620000000a00 */
[----:B0-----:R-:W-:-:S05]  /*1270*/  IMAD.WIDE R8, R3, 0x4, R8 ;  /* 0x0000000403087825 */ /* 0x001fca00078e0208 */
[----:B------:R-:W2:Y:S01]  /*1280*/  LDG.E R7, desc[UR14][R8.64] ;  /* 0x0000000e08077981 */ /* 0x000ea2000c1e1900 */
[----:B------:R-:W-:-:S05]  /*1290*/  IADD3 R3, PT, PT, R2, UR4, RZ ;  /* 0x0000000402037c10 */ /* 0x000fca000fffe0ff */
[----:B-1----:R-:W-:-:S05]  /*12a0*/  IMAD.WIDE R4, R3, 0x4, R4 ;  /* 0x0000000403047825 */ /* 0x002fca00078e0204 */
[----:B--2---:R0:W-:Y:S04]  /*12b0*/  REDG.E.ADD.F32.FTZ.RN.STRONG.GPU desc[UR14][R4.64], R7 ;  /* 0x00000007040079a6 */ /* 0x0041e8000c12f30e */
[----:B------:R-:W2:Y:S04]  /*12c0*/  LDG.E R3, desc[UR14][R8.64+0x4] ;  /* 0x0000040e08037981 */ /* 0x000ea8000c1e1900 */
[----:B--2---:R1:W-:Y:S04]  /*12d0*/  REDG.E.ADD.F32.FTZ.RN.STRONG.GPU desc[UR14][R4.64+0x4], R3 ;  /* 0x00000403040079a6 */ /* 0x0043e8000c12f30e */
[----:B------:R-:W2:Y:S04]  /*12e0*/  LDG.E R11, desc[UR14][R8.64+0x8] ;  /* 0x0000080e080b7981 */ /* 0x000ea8000c1e1900 */
[----:B--2---:R2:W-:Y:S04]  /*12f0*/  REDG.E.ADD.F32.FTZ.RN.STRONG.GPU desc[UR14][R4.64+0x8], R11 ;  /* 0x0000080b040079a6 */ /* 0x0045e8000c12f30e */
[----:B------:R-:W3:Y:S04]  /*1300*/  LDG.E R13, desc[UR14][R8.64+0xc] ;  /* 0x00000c0e080d7981 */ /* 0x000ee8000c1e1900 */
[----:B---3--:R2:W-:Y:S04]  /*1310*/  REDG.E.ADD.F32.FTZ.RN.STRONG.GPU desc[UR14][R4.64+0xc], R13 ;  /* 0x00000c0d040079a6 */ /* 0x0085e8000c12f30e */
[----:B------:R-:W3:Y:S04]  /*1320*/  LDG.E R15, desc[UR14][R8.64+0x10] ;  /* 0x0000100e080f7981 */ /* 0x000ee8000c1e1900 */
[----:B---3--:R2:W-:Y:S04]  /*1330*/  REDG.E.ADD.F32.FTZ.RN.STRONG.GPU desc[UR14][R4.64+0x10], R15 ;  /* 0x0000100f040079a6 */ /* 0x0085e8000c12f30e */
[----:B------:R-:W3:Y:S04]  /*1340*/  LDG.E R17, desc[UR14][R8.64+0x14] ;  /* 0x0000140e08117981 */ /* 0x000ee8000c1e1900 */
[----:B---3--:R2:W-:Y:S04]  /*1350*/  REDG.E.ADD.F32.FTZ.RN.STRONG.GPU desc[UR14][R4.64+0x14], R17 ;  /* 0x00001411040079a6 */ /* 0x0085e8000c12f30e */
[----:B0-----:R-:W3:Y:S04]  /*1360*/  LDG.E R7, desc[UR14][R8.64+0x18] ;  /* 0x0000180e08077981 */ /* 0x001ee8000c1e1900 */
[----:B---3--:R2:W-:Y:S04]  /*1370*/  REDG.E.ADD.F32.FTZ.RN.STRONG.GPU desc[UR14][R4.64+0x18], R7 ;  /* 0x00001807040079a6 */ /* 0x0085e8000c12f30e */
[----:B-1----:R-:W3:Y:S01]  /*1380*/  LDG.E R3, desc[UR14][R8.64+0x1c] ;  /* 0x00001c0e08037981 */ /* 0x002ee2000c1e1900 */
[----:B------:R-:W-:-:S03]  /*1390*/  UIADD3 UR4, UPT, UPT, UR4, 0x8, URZ ;  /* 0x0000000804047890 */ /* 0x000fc6000fffe0ff */
[----:B---3--:R2:W-:Y:S09]  /*13a0*/  REDG.E.ADD.F32.FTZ.RN.STRONG.GPU desc[UR14][R4.64+0x1c], R3 ;  /* 0x00001c03040079a6 */ /* 0x0085f2000c12f30e */
.L_x_75:
[----:B------:R-:W-:Y:S05]  /*13b0*/  BRA.U !UP1, `(.L_x_72) ;  /* 0x0000000109887547 */ /* 0x000fea000b800000 */
[----:B------:R-:W-:Y:S02]  /*13c0*/  UISETP.GE.U32.AND UP0, UPT, UR6, 0x4, UPT ;  /* 0x000000040600788c */ /* 0x000fe4000bf06070 */
[----:B------:R-:W-:-:S04]  /*13d0*/  ULOP3.LUT UR5, UR7, 0x3, URZ, 0xc0, !UPT ;  /* 0x0000000307057892 */ /* 0x000fc8000f8ec0ff */
[----:B------:R-:W-:-:S03]  /*13e0*/  UISETP.NE.AND UP1, UPT, UR5, URZ, UPT ;  /* 0x000000ff0500728c */ /* 0x000fc6000bf25270 */
[----:B------:R-:W-:Y:S08]  /*13f0*/  BRA.U !UP0, `(.L_x_76) ;  /* 0x00000001083c7547 */ /* 0x000ff0000b800000 */
[----:B--2---:R-:W0:Y:S01]  /*1400*/  LDC.64 R4, c[0x0][0x388] ;  /* 0x0000e200ff047b82 */ /* 0x004e220000000a00 */
[----:B----4-:R-:W-:-:S05]  /*1410*/  IADD3 R9, PT, PT, R6, UR4, RZ ;  /* 0x0000000406097c10 */ /* 0x010fca000fffe0ff */
[----:B0-----:R-:W-:Y:S02]  /*1420*/  IMAD.WIDE R8, R9, 0x4, R4 ;  /* 0x0000000409087825 */ /* 0x001fe400078e0204 */
[----:B------:R-:W0:Y:S03]  /*1430*/  LDC.64 R4, c[0x0][0x3a8] ;  /* 0x0000ea00ff047b82 */ /* 0x000e260000000a00 */
[----:B------:R-:W2:Y:S01]  /*1440*/  LDG.E R3, desc[UR14][R8.64] ;  /* 0x0000000e08037981 */ /* 0x000ea2000c1e1900 */
[----:B------:R-:W-:-:S04]  /*1450*/  VIADD R7, R2, UR4 ;  /* 0x0000000402077c36 */ /* 0x000fc80008000000 */
[----:B0-----:R-:W-:-:S05]  /*1460*/  IMAD.WIDE R4, R7, 0x4, R4 ;  /* 0x0000000407047825 */ /* 0x001fca00078e0204 */
[----:B--2---:R0:W-:Y:S04]  /*1470*/  REDG.E.ADD.F32.FTZ.RN.STRONG.GPU desc[UR14][R4.64], R3 ;  /* 0x00000003040079a6 */ /* 0x0041e8000c12f30e */
[----:B------:R-:W2:Y:S04]  /*1480*/  LDG.E R7, desc[UR14][R8.64+0x4] ;  /* 0x0000040e08077981 */ /* 0x000ea8000c1e1900 */
[----:B--2---:R0:W-:Y:S04]  /*1490*/  REDG.E.ADD.F32.FTZ.RN.STRONG.GPU desc[UR14][R4.64+0x4], R7 ;  /* 0x00000407040079a6 */ /* 0x0041e8000c12f30e */
[----:B------:R-:W2:Y:S04]  /*14a0*/  LDG.E R11, desc[UR14][R8.64+0x8] ;  /* 0x0000080e080b7981 */ /* 0x000ea8000c1e1900 */
[----:B--2---:R0:W-:Y:S04]  /*14b0*/  REDG.E.ADD.F32.FTZ.RN.STRONG.GPU desc[UR14][R4.64+0x8], R11 ;  /* 0x0000080b040079a6 */ /* 0x0041e8000c12f30e */
[----:B------:R-:W2:Y:S01]  /*14c0*/  LDG.E R13, desc[UR14][R8.64+0xc] ;  /* 0x00000c0e080d7981 */ /* 0x000ea2000c1e1900 */
[----:B------:R-:W-:-:S03]  /*14d0*/  UIADD3 UR4, UPT, UPT, UR4, 0x4, URZ ;  /* 0x0000000404047890 */ /* 0x000fc6000fffe0ff */
[----:B--2---:R0:W-:Y:S09]  /*14e0*/  REDG.E.ADD.F32.FTZ.RN.STRONG.GPU desc[UR14][R4.64+0xc], R13 ;  /* 0x00000c0d040079a6 */ /* 0x0041f2000c12f30e */
.L_x_76:
[----:B------:R-:W-:Y:S05]  /*14f0*/  BRA.U !UP1, `(.L_x_72) ;  /* 0x0000000109387547 */ /* 0x000fea000b800000 */
[----:B----4-:R-:W1:Y:S01]  /*1500*/  LDC.64 R8, c[0x0][0x388] ;  /* 0x0000e200ff087b82 */ /* 0x010e620000000a00 */
[----:B0-2---:R-:W-:Y:S01]  /*1510*/  IADD3 R7, PT, PT, R6, UR4, RZ ;  /* 0x0000000406077c10 */ /* 0x005fe2000fffe0ff */
[----:B------:R-:W-:Y:S01]  /*1520*/  UIADD3 UR5, UPT, UPT, -UR5, URZ, URZ ;  /* 0x000000ff05057290 */ /* 0x000fe2000fffe1ff */
[----:B------:R-:W-:-:S05]  /*1530*/  IADD3 R13, PT, PT, R2, UR4, RZ ;  /* 0x00000004020d7c10 */ /* 0x000fca000fffe0ff */
[----:B------:R-:W0:Y:S06]  /*1540*/  LDC.64 R10, c[0x0][0x3a8] ;  /* 0x0000ea00ff0a7b82 */ /* 0x000e2c0000000a00 */
.L_x_77:
[----:B-1-3--:R-:W-:-:S06]  /*1550*/  IMAD.WIDE R2, R7, 0x4, R8 ;  /* 0x0000000407027825 */ /* 0x00afcc00078e0208 */
[----:B------:R-:W2:Y:S01]  /*1560*/  LDG.E R3, desc[UR14][R2.64] ;  /* 0x0000000e02037981 */ /* 0x000ea2000c1e1900 */
[----:B0-----:R-:W-:Y:S01]  /*1570*/  IMAD.WIDE R4, R13, 0x4, R10 ;  /* 0x000000040d047825 */ /* 0x001fe200078e020a */
[----:B------:R-:W-:-:S04]  /*1580*/  UIADD3 UR5, UPT, UPT, UR5, 0x1, URZ ;  /* 0x0000000105057890 */ /* 0x000fc8000fffe0ff */
[----:B------:R-:W-:Y:S01]  /*1590*/  UISETP.NE.AND UP0, UPT, UR5, URZ, UPT ;  /* 0x000000ff0500728c */ /* 0x000fe2000bf05270 */
[----:B--2---:R3:W-:Y:S01]  /*15a0*/  REDG.E.ADD.F32.FTZ.RN.STRONG.GPU desc[UR14][R4.64], R3 ;  /* 0x00000003040079a6 */ /* 0x0047e2000c12f30e */
[----:B------:R-:W-:Y:S01]  /*15b0*/  VIADD R7, R7, 0x1 ;  /* 0x0000000107077836 */ /* 0x000fe20000000000 */
[----:B------:R-:W-:-:S06]  /*15c0*/  IADD3 R13, PT, PT, R13, 0x1, RZ ;  /* 0x000000010d0d7810 */ /* 0x000fcc0007ffe0ff */
[----:B------:R-:W-:Y:S05]  /*15d0*/  BRA.U UP0, `(.L_x_77) ;  /* 0xfffffffd00dc7547 */ /* 0x000fea000b83ffff */
.L_x_72:
[----:B0-23--:R-:W0:Y:S01]  /*15e0*/  LDC.64 R2, c[0x0][0x3b0] ;  /* 0x0000ec00ff027b82 */ /* 0x00de220000000a00 */
[----:B------:R-:W-:Y:S02]  /*15f0*/  HFMA2 R5, -RZ, RZ, 0, 5.9604644775390625e-08 ;  /* 0x00000001ff057431 */ /* 0x000fe400000001ff */
[----:B0-----:R-:W-:-:S05]  /*1600*/  IMAD.WIDE R2, R0, 0x4, R2 ;  /* 0x0000000400027825 */ /* 0x001fca00078e0202 */
[----:B------:R-:W-:Y:S01]  /*1610*/  REDG.E.ADD.STRONG.GPU desc[UR14][R2.64], R5 ;  /* 0x000000050200798e */ /* 0x000fe2000c12e10e */
[----:B------:R-:W-:Y:S05]  /*1620*/  EXIT ;  /* 0x000000000000794d */ /* 0x000fea0003800000 */
.L_x_78:
        /* <DEDUP_REMOVED lines=13> */
.L_x_92:


//--------------------- .text._Z18calculate_distancePfS_S_iii --------------------------
	.section	.text._Z18calculate_distancePfS_S_iii,"ax",@progbits
	.align	128
        .global         _Z18calculate_distancePfS_S_iii
        .type           _Z18calculate_distancePfS_S_iii,@function
        .size           _Z18calculate_distancePfS_S_iii,(.L_x_93 - _Z18calculate_distancePfS_S_iii)
        .other          _Z18calculate_distancePfS_S_iii,@"STO_CUDA_ENTRY STV_DEFAULT"
_Z18calculate_distancePfS_S_iii:
.text._Z18calculate_distancePfS_S_iii:
        /* <DEDUP_REMOVED lines=9> */
[----:B------:R-:W0:Y:S01]  /*0090*/  LDC R5, c[0x0][0x3a0] ;  /* 0x0000e800ff057b82 */ /* 0x000e220000000800 */
[----:B------:R-:W1:Y:S01]  /*00a0*/  LDCU.64 UR6, c[0x0][0x358] ;  /* 0x00006b00ff0677ac */ /* 0x000e620008000a00 */
[----:B0-----:R-:W-:-:S13]  /*00b0*/  ISETP.GE.AND P0, PT, R5, 0x1, PT ;  /* 0x000000010500780c */ /* 0x001fda0003f06270 */
[----:B-1----:R-:W-:Y:S05]  /*00c0*/  @!P0 BRA `(.L_x_79) ;  /* 0x00000008002c8947 */ /* 0x002fea0003800000 */
[----:B------:R-:W0:Y:S01]  /*00d0*/  LDCU.64 UR4, c[0x0][0x380] ;  /* 0x00007000ff0477ac */ /* 0x000e220008000a00 */
[C---:B------:R-:W-:Y:S01]  /*00e0*/  LOP3.LUT R20, R5.reuse, 0x7, RZ, 0xc0, !PT ;  /* 0x0000000705147812 */ /* 0x040fe200078ec0ff */
[----:B------:R-:W-:Y:S01]  /*00f0*/  HFMA2 R15, -RZ, RZ, 0, 0 ;  /* 0x00000000ff0f7431 */ /* 0x000fe200000001ff */
[C---:B------:R-:W-:Y:S01]  /*0100*/  LOP3.LUT R12, R5.reuse, 0x7ffffff8, RZ, 0xc0, !PT ;  /* 0x7ffffff8050c7812 */ /* 0x040fe200078ec0ff */
[----:B------:R-:W-:Y:S01]  /*0110*/  IMAD R13, R0, R5, RZ ;  /* 0x00000005000d7224 */ /* 0x000fe200078e02ff */
[----:B------:R-:W-:Y:S02]  /*0120*/  IADD3 R2, PT, PT, R20, -0x1, RZ ;  /* 0xffffffff14027810 */ /* 0x000fe40007ffe0ff */
[----:B------:R-:W-:Y:S02]  /*0130*/  LOP3.LUT R14, R5, 0x3, RZ, 0xc0, !PT ;  /* 0x00000003050e7812 */ /* 0x000fe400078ec0ff */
[----:B------:R-:W-:Y:S02]  /*0140*/  ISETP.GE.U32.AND P0, PT, R2, 0x3, PT ;  /* 0x000000030200780c */ /* 0x000fe40003f06070 */
[----:B------:R-:W-:Y:S01]  /*0150*/  IADD3 R16, PT, PT, -R12, RZ, RZ ;  /* 0x000000ff0c107210 */ /* 0x000fe20007ffe1ff */
[----:B0-----:R-:W-:-:S04]  /*0160*/  UIADD3 UR4, UP0, UPT, UR4, 0x10, URZ ;  /* 0x0000001004047890 */ /* 0x001fc8000ff1e0ff */
[----:B------:R-:W-:-:S12]  /*0170*/  UIADD3.X UR5, UPT, UPT, URZ, UR5, URZ, UP0, !UPT ;  /* 0x00000005ff057290 */ /* 0x000fd800087fe4ff */
.L_x_84:
[----:B0-----:R-:W0:Y:S01]  /*0180*/  LDC R22, c[0x0][0x3a0] ;  /* 0x0000e800ff167b82 */ /* 0x001e220000000800 */
[----:B------:R-:W-:Y:S02]  /*0190*/  CS2R R18, SRZ ;  /* 0x0000000000127805 */ /* 0x000fe4000001ff00 */
[----:B0-----:R-:W-:Y:S01]  /*01a0*/  ISETP.GE.U32.AND P1, PT, R22, 0x8, PT ;  /* 0x000000081600780c */ /* 0x001fe20003f26070 */
[----:B------:R-:W-:-:S12]  /*01b0*/  IMAD R17, R15, R22, RZ ;  /* 0x000000160f117224 */ /* 0x000fd800078e02ff */
[----:B------:R-:W-:Y:S05]  /*01c0*/  @!P1 BRA `(.L_x_80) ;  /* 0x0000000000c49947 */ /* 0x000fea0003800000 */
[----:B------:R-:W0:Y:S01]  /*01d0*/  LDC.64 R2, c[0x0][0x388] ;  /* 0x0000e200ff027b82 */ /* 0x000e220000000a00 */
[----:B------:R-:W-:Y:S01]  /*01e0*/  MOV R19, RZ ;  /* 0x000000ff00137202 */ /* 0x000fe20000000f00 */
[----:B------:R-:W-:Y:S01]  /*01f0*/  IMAD.MOV.U32 R6, RZ, RZ, R13 ;  /* 0x000000ffff067224 */ /* 0x000fe200078e000d */
[----:B------:R-:W-:Y:S01]  /*0200*/  MOV R7, R16 ;  /* 0x0000001000077202 */ /* 0x000fe20000000f00 */
[----:B0-----:R-:W-:-:S03]  /*0210*/  IMAD.WIDE.U32 R2, R17, 0x4, R2 ;  /* 0x0000000411027825 */ /* 0x001fc600078e0002 */
[----:B------:R-:W-:-:S04]  /*0220*/  IADD3 R2, P1, PT, R2, 0x10, RZ ;  /* 0x0000001002027810 */ /* 0x000fc80007f3e0ff */
[----:B------:R-:W-:-:S09]  /*0230*/  IADD3.X R3, PT, PT, RZ, R3, RZ, P1, !PT ;  /* 0x00000003ff037210 */ /* 0x000fd20000ffe4ff */
.L_x_81:
        /* <DEDUP_REMOVED lines=11> */
[----:B------:R-:W5:Y:S01]  /*02f0*/  LDG.E R28, desc[UR6][R4.64+0xc] ;  /* 0x00000c06041c7981 */ /* 0x000f62000c1e1900 */
[----:B--2---:R-:W-:-:S03]  /*0300*/  FADD R24, R18, -R21 ;  /* 0x8000001512187221 */ /* 0x004fc60000000000 */
[----:B------:R-:W2:Y:S01]  /*0310*/  LDG.E R18, desc[UR6][R2.64] ;  /* 0x0000000602127981 */ /* 0x000ea2000c1e1900 */
[----:B------:R-:W-:-:S03]  /*0320*/  FFMA R23, R24, R24, R19 ;  /* 0x0000001818177223 */ /* 0x000fc60000000013 */
[----:B------:R-:W2:Y:S01]  /*0330*/  LDG.E R21, desc[UR6][R4.64] ;  /* 0x0000000604157981 */ /* 0x000ea2000c1e1900 */
[----:B---3--:R-:W-:-:S03]  /*0340*/  FADD R26, R25, -R26 ;  /* 0x8000001a191a7221 */ /* 0x008fc60000000000 */
[----:B------:R-:W3:Y:S01]  /*0350*/  LDG.E R19, desc[UR6][R2.64+0x4] ;  /* 0x0000040602137981 */ /* 0x000ee2000c1e1900 */
[----:B------:R-:W-:-:S03]  /*0360*/  FFMA R27, R26, R26, R23 ;  /* 0x0000001a1a1b7223 */ /* 0x000fc60000000017 */
[----:B------:R-:W3:Y:S04]  /*0370*/  LDG.E R24, desc[UR6][R4.64+0x4] ;  /* 0x0000040604187981 */ /* 0x000ee8000c1e1900 */
[----:B------:R-:W3:Y:S04]  /*0380*/  LDG.E R23, desc[UR6][R2.64+0x8] ;  /* 0x0000080602177981 */ /* 0x000ee8000c1e1900 */
[----:B------:R-:W3:Y:S04]  /*0390*/  LDG.E R26, desc[UR6][R4.64+0x8] ;  /* 0x00000806041a7981 */ /* 0x000ee8000c1e1900 */
[----:B------:R0:W3:Y:S01]  /*03a0*/  LDG.E R25, desc[UR6][R2.64+0xc] ;  /* 0x00000c0602197981 */ /* 0x0000e2000c1e1900 */
[----:B----4-:R-:W-:Y:S01]  /*03b0*/  FADD R8, R9, -R8 ;  /* 0x8000000809087221 */ /* 0x010fe20000000000 */
[----:B-----5:R-:W-:Y:S01]  /*03c0*/  FADD R10, R11, -R10 ;  /* 0x8000000a0b0a7221 */ /* 0x020fe20000000000 */
[----:B------:R-:W-:-:S02]  /*03d0*/  IADD3 R7, PT, PT, R7, 0x8, RZ ;  /* 0x0000000807077810 */ /* 0x000fc40007ffe0ff */
[----:B------:R-:W-:Y:S02]  /*03e0*/  FFMA R27, R8, R8, R27 ;  /* 0x00000008081b7223 */ /* 0x000fe4000000001b */
[----:B------:R-:W-:Y:S02]  /*03f0*/  ISETP.NE.AND P1, PT, R7, RZ, PT ;  /* 0x000000ff0700720c */ /* 0x000fe40003f25270 */
[----:B------:R-:W-:Y:S01]  /*0400*/  FFMA R27, R10, R10, R27 ;  /* 0x0000000a0a1b7223 */ /* 0x000fe2000000001b */
[----:B0-----:R-:W-:Y:S02]  /*0410*/  IADD3 R2, P2, PT, R2, 0x20, RZ ;  /* 0x0000002002027810 */ /* 0x001fe40007f5e0ff */
[----:B------:R-:W-:Y:S02]  /*0420*/  IADD3 R6, PT, PT, R6, 0x8, RZ ;  /* 0x0000000806067810 */ /* 0x000fe40007ffe0ff */
[----:B------:R-:W-:Y:S01]  /*0430*/  IADD3.X R3, PT, PT, RZ, R3, RZ, P2, !PT ;  /* 0x00000003ff037210 */ /* 0x000fe200017fe4ff */
[----:B--2---:R-:W-:-:S04]  /*0440*/  FADD R18, R21, -R18 ;  /* 0x8000001215127221 */ /* 0x004fc80000000000 */
[----:B------:R-:W-:Y:S01]  /*0450*/  FFMA R27, R18, R18, R27 ;  /* 0x00000012121b7223 */ /* 0x000fe2000000001b */
[----:B---3--:R-:W-:-:S04]  /*0460*/  FADD R24, R24, -R19 ;  /* 0x8000001318187221 */ /* 0x008fc80000000000 */
[----:B------:R-:W-:Y:S01]  /*0470*/  FFMA R27, R24, R24, R27 ;  /* 0x00000018181b7223 */ /* 0x000fe2000000001b */
[----:B------:R-:W-:-:S04]  /*0480*/  FADD R26, R26, -R23 ;  /* 0x800000171a1a7221 */ /* 0x000fc80000000000 */
[----:B------:R-:W-:Y:S01]  /*0490*/  FFMA R27, R26, R26, R27 ;  /* 0x0000001a1a1b7223 */ /* 0x000fe2000000001b */
[----:B------:R-:W-:-:S04]  /*04a0*/  FADD R28, R28, -R25 ;  /* 0x800000191c1c7221 */ /* 0x000fc80000000000 */
[----:B------:R-:W-:Y:S01]  /*04b0*/  FFMA R19, R28, R28, R27 ;  /* 0x0000001c1c137223 */ /* 0x000fe2000000001b */
[----:B------:R-:W-:Y:S06]  /*04c0*/  @P1 BRA `(.L_x_81) ;  /* 0xfffffffc005c1947 */ /* 0x000fec000383ffff */
[----:B------:R-:W-:-:S07]  /*04d0*/  IMAD.MOV.U32 R18, RZ, RZ, R12 ;  /* 0x000000ffff127224 */ /* 0x000fce00078e000c */
.L_x_80:
[----:B------:R-:W-:-:S13]  /*04e0*/  ISETP.NE.AND P1, PT, R20, RZ, PT ;  /* 0x000000ff1400720c */ /* 0x000fda0003f25270 */
[----:B------:R-:W-:Y:S05]  /*04f0*/  @!P1 BRA `(.L_x_82) ;  /* 0x0000000000fc9947 */ /* 0x000fea0003800000 */
[----:B------:R-:W-:Y:S01]  /*0500*/  ISETP.NE.AND P1, PT, R14, RZ, PT ;  /* 0x000000ff0e00720c */ /* 0x000fe20003f25270 */
[----:B------:R-:W-:-:S12]  /*0510*/  @!P0 BRA `(.L_x_83) ;  /* 0x0000000000708947 */ /* 0x000fd80003800000 */
[----:B------:R-:W0:Y:S01]  /*0520*/  LDC.64 R6, c[0x0][0x380] ;  /* 0x0000e000ff067b82 */ /* 0x000e220000000a00 */
[-C--:B------:R-:W-:Y:S02]  /*0530*/  IADD3 R9, PT, PT, R13, R18.reuse, RZ ;  /* 0x000000120d097210 */ /* 0x080fe40007ffe0ff */
[CC--:B------:R-:W-:Y:S02]  /*0540*/  IADD3 R11, PT, PT, R17.reuse, R18.reuse, RZ ;  /* 0x00000012110b7210 */ /* 0x0c0fe40007ffe0ff */
[----:B------:R-:W-:-:S03]  /*0550*/  IADD3 R8, P2, PT, R17, R18, RZ ;  /* 0x0000001211087210 */ /* 0x000fc60007f5e0ff */
[----:B------:R-:W1:Y:S08]  /*0560*/  LDC.64 R4, c[0x0][0x388] ;  /* 0x0000e200ff047b82 */ /* 0x000e700000000a00 */
[----:B------:R-:W2:Y:S01]  /*0570*/  LDC.64 R2, c[0x0][0x388] ;  /* 0x0000e200ff027b82 */ /* 0x000ea20000000a00 */
[----:B0-----:R-:W-:Y:S01]  /*0580*/  IMAD.WIDE R6, R9, 0x4, R6 ;  /* 0x0000000409067825 */ /* 0x001fe200078e0206 */
[----:B------:R-:W-:-:S04]  /*0590*/  IADD3.X R9, PT, PT, RZ, RZ, RZ, P2, !PT ;  /* 0x000000ffff097210 */ /* 0x000fc800017fe4ff */
        /* <DEDUP_REMOVED lines=11> */
[----:B------:R-:W-:Y:S01]  /*0650*/  IADD3 R18, PT, PT, R18, 0x4, RZ ;  /* 0x0000000412127810 */ /* 0x000fe20007ffe0ff */
        /* <DEDUP_REMOVED lines=8> */
.L_x_83:
[----:B------:R-:W-:Y:S05]  /*06e0*/  @!P1 BRA `(.L_x_82) ;  /* 0x0000000000809947 */ /* 0x000fea0003800000 */
[----:B------:R-:W-:Y:S01]  /*06f0*/  ISETP.NE.AND P2, PT, R14, 0x1, PT ;  /* 0x000000010e00780c */ /* 0x000fe20003f45270 */
[----:B------:R-:W0:Y:S01]  /*0700*/  LDC.64 R10, c[0x0][0x388] ;  /* 0x0000e200ff0a7b82 */ /* 0x000e220000000a00 */
[----:B------:R-:W-:-:S07]  /*0710*/  LOP3.LUT P1, RZ, R22, 0x1, RZ, 0xc0, !PT ;  /* 0x0000000116ff7812 */ /* 0x000fce000782c0ff */
[----:B------:R-:W1:Y:S04]  /*0720*/  LDC.64 R8, c[0x0][0x380] ;  /* 0x0000e000ff087b82 */ /* 0x000e680000000a00 */
[CC--:B------:R-:W-:Y:S01]  /*0730*/  @P2 IADD3 R22, P3, PT, R17.reuse, R18.reuse, RZ ;  /* 0x0000001211162210 */ /* 0x0c0fe20007f7e0ff */
[----:B------:R-:W-:Y:S01]  /*0740*/  @P2 IMAD.IADD R23, R17, 0x1, R18 ;  /* 0x0000000111172824 */ /* 0x000fe200078e0212 */
[----:B------:R-:W-:Y:S02]  /*0750*/  @P2 IADD3 R21, PT, PT, R13, R18, RZ ;  /* 0x000000120d152210 */ /* 0x000fe40007ffe0ff */
[----:B------:R-:W2:Y:S01]  /*0760*/  @P2 LDC.64 R6, c[0x0][0x388] ;  /* 0x0000e200ff062b82 */ /* 0x000ea20000000a00 */
[----:B------:R-:W-:Y:S02]  /*0770*/  @P2 IADD3 R18, PT, PT, R18, 0x2, RZ ;  /* 0x0000000212122810 */ /* 0x000fe40007ffe0ff */
[----:B------:R-:W-:-:S05]  /*0780*/  @P2 IADD3.X R24, PT, PT, RZ, RZ, RZ, P3, !PT ;  /* 0x000000ffff182210 */ /* 0x000fca0001ffe4ff */
[----:B------:R-:W3:Y:S01]  /*0790*/  LDC.64 R2, c[0x0][0x380] ;  /* 0x0000e000ff027b82 */ /* 0x000ee20000000a00 */
[----:B0-----:R-:W-:-:S06]  /*07a0*/  @P2 IMAD.WIDE.U32 R10, R23, 0x4, R10 ;  /* 0x00000004170a2825 */ /* 0x001fcc00078e000a */
[----:B------:R-:W4:Y:S01]  /*07b0*/  @P2 LDG.E R11, desc[UR6][R10.64] ;  /* 0x000000060a0b2981 */ /* 0x000f22000c1e1900 */
[----:B------:R-:W0:Y:S01]  /*07c0*/  LDC.64 R4, c[0x0][0x388] ;  /* 0x0000e200ff047b82 */ /* 0x000e220000000a00 */
[----:B-1----:R-:W-:Y:S01]  /*07d0*/  @P2 IMAD.WIDE R8, R21, 0x4, R8 ;  /* 0x0000000415082825 */ /* 0x002fe200078e0208 */
[----:B------:R-:W-:-:S03]  /*07e0*/  @P1 IADD3 R21, PT, PT, R17, R18, RZ ;  /* 0x0000001211151210 */ /* 0x000fc60007ffe0ff */
[----:B------:R-:W-:Y:S02]  /*07f0*/  @P1 IMAD.IADD R17, R13, 0x1, R18 ;  /* 0x000000010d111824 */ /* 0x000fe400078e0212 */
[----:B------:R-:W4:Y:S01]  /*0800*/  @P2 LDG.E R18, desc[UR6][R8.64] ;  /* 0x0000000608122981 */ /* 0x000f22000c1e1900 */
[----:B--2---:R-:W-:-:S04]  /*0810*/  @P2 LEA R6, P3, R22, R6, 0x2 ;  /* 0x0000000616062211 */ /* 0x004fc800078610ff */
[----:B------:R-:W-:Y:S01]  /*0820*/  @P2 LEA.HI.X R7, R22, R7, R24, 0x2, P3 ;  /* 0x0000000716072211 */ /* 0x000fe200018f1418 */
[----:B---3--:R-:W-:-:S04]  /*0830*/  @P1 IMAD.WIDE R2, R17, 0x4, R2 ;  /* 0x0000000411021825 */ /* 0x008fc800078e0202 */
[----:B------:R-:W2:Y:S04]  /*0840*/  @P2 LDG.E R6, desc[UR6][R6.64+0x4] ;  /* 0x0000040606062981 */ /* 0x000ea8000c1e1900 */
[----:B------:R-:W2:Y:S01]  /*0850*/  @P2 LDG.E R17, desc[UR6][R8.64+0x4] ;  /* 0x0000040608112981 */ /* 0x000ea2000c1e1900 */
[----:B0-----:R-:W-:-:S03]  /*0860*/  @P1 IMAD.WIDE.U32 R4, R21, 0x4, R4 ;  /* 0x0000000415041825 */ /* 0x001fc600078e0004 */
[----:B------:R-:W3:Y:S04]  /*0870*/  @P1 LDG.E R2, desc[UR6][R2.64] ;  /* 0x0000000602021981 */ /* 0x000ee8000c1e1900 */
[----:B------:R-:W3:Y:S01]  /*0880*/  @P1 LDG.E R5, desc[UR6][R4.64] ;  /* 0x0000000604051981 */ /* 0x000ee2000c1e1900 */
[----:B----4-:R-:W-:-:S04]  /*0890*/  @P2 FADD R18, R18, -R11 ;  /* 0x8000000b12122221 */ /* 0x010fc80000000000 */
[----:B------:R-:W-:Y:S01]  /*08a0*/  @P2 FFMA R18, R18, R18, R19 ;  /* 0x0000001212122223 */ /* 0x000fe20000000013 */
[----:B--2---:R-:W-:-:S04]  /*08b0*/  @P2 FADD R17, R17, -R6 ;  /* 0x8000000611112221 */ /* 0x004fc80000000000 */
[----:B------:R-:W-:Y:S01]  /*08c0*/  @P2 FFMA R19, R17, R17, R18 ;  /* 0x0000001111132223 */ /* 0x000fe20000000012 */
[----:B---3--:R-:W-:-:S04]  /*08d0*/  @P1 FADD R6, R2, -R5 ;  /* 0x8000000502061221 */ /* 0x008fc80000000000 */
[----:B------:R-:W-:-:S07]  /*08e0*/  @P1 FFMA R19, R6, R6, R19 ;  /* 0x0000000606131223 */ /* 0x000fce0000000013 */
.L_x_82:
[----:B------:R-:W0:Y:S01]  /*08f0*/  LDCU UR8, c[0x0][0x39c] ;  /* 0x00007380ff0877ac */ /* 0x000e220008000800 */
[----:B------:R-:W1:Y:S01]  /*0900*/  LDC.64 R2, c[0x0][0x390] ;  /* 0x0000e400ff027b82 */ /* 0x000e620000000a00 */
[----:B0-----:R-:W-:Y:S01]  /*0910*/  IMAD R5, R0, UR8, R15 ;  /* 0x0000000800057c24 */ /* 0x001fe2000f8e020f */
[----:B------:R-:W-:-:S04]  /*0920*/  IADD3 R15, PT, PT, R15, 0x1, RZ ;  /* 0x000000010f0f7810 */ /* 0x000fc80007ffe0ff */
[----:B------:R-:W-:Y:S01]  /*0930*/  ISETP.NE.AND P1, PT, R15, UR8, PT ;  /* 0x000000080f007c0c */ /* 0x000fe2000bf25270 */
[----:B-1----:R-:W-:-:S05]  /*0940*/  IMAD.WIDE R2, R5, 0x4, R2 ;  /* 0x0000000405027825 */ /* 0x002fca00078e0202 */
[----:B------:R0:W-:Y:S07]  /*0950*/  STG.E desc[UR6][R2.64], R19 ;  /* 0x0000001302007986 */ /* 0x0001ee000c101906 */
[----:B------:R-:W-:Y:S05]  /*0960*/  @!P1 EXIT ;  /* 0x000000000000994d */ /* 0x000fea0003800000 */
[----:B------:R-:W-:Y:S05]  /*0970*/  BRA `(.L_x_84) ;  /* 0xfffffff800007947 */ /* 0x000fea000383ffff */
.L_x_79:
[C---:B------:R-:W-:Y:S01]  /*0980*/  ISETP.GE.U32.AND P0, PT, R3.reuse, 0x8, PT ;  /* 0x000000080300780c */ /* 0x040fe20003f06070 */
[----:B------:R-:W-:Y:S01]  /*0990*/  HFMA2 R2, -RZ, RZ, 0, 0 ;  /* 0x00000000ff027431 */ /* 0x000fe200000001ff */
[----:B------:R-:W-:-:S04]  /*09a0*/  LOP3.LUT R8, R3, 0x7, RZ, 0xc0, !PT ;  /* 0x0000000703087812 */ /* 0x000fc800078ec0ff */
[----:B------:R-:W-:-:S07]  /*09b0*/  ISETP.NE.AND P1, PT, R8, RZ, PT ;  /* 0x000000ff0800720c */ /* 0x000fce0003f25270 */
[----:B------:R-:W-:Y:S06]  /*09c0*/  @!P0 BRA `(.L_x_85) ;  /* 0x0000000000408947 */ /* 0x000fec0003800000 */
[----:B------:R-:W0:Y:S01]  /*09d0*/  LDC.64 R6, c[0x0][0x390] ;  /* 0x0000e400ff067b82 */ /* 0x000e220000000a00 */
[----:B------:R-:W-:Y:S01]  /*09e0*/  LOP3.LUT R2, R3, 0x7ffffff8, RZ, 0xc0, !PT ;  /* 0x7ffffff803027812 */ /* 0x000fe200078ec0ff */
[----:B------:R-:W-:-:S06]  /*09f0*/  UMOV UR4, URZ ;  /* 0x000000ff00047c82 */ /* 0x000fcc0008000000 */
.L_x_86:
[----:B-1----:R-:W-:Y:S01]  /*0a00*/  IMAD R5, R0, R3, UR4 ;  /* 0x0000000400057e24 */ /* 0x002fe2000f8e0203 */
[----:B------:R-:W-:-:S03]  /*0a10*/  UIADD3 UR4, UPT, UPT, UR4, 0x8, URZ ;  /* 0x0000000804047890 */ /* 0x000fc6000fffe0ff */
[----:B0-----:R-:W-:-:S03]  /*0a20*/  IMAD.WIDE R4, R5, 0x4, R6 ;  /* 0x0000000405047825 */ /* 0x001fc600078e0206 */
[----:B------:R-:W-:Y:S02]  /*0a30*/  ISETP.NE.AND P0, PT, R2, UR4, PT ;  /* 0x0000000402007c0c */ /* 0x000fe4000bf05270 */
[----:B------:R1:W-:Y:S04]  /*0a40*/  STG.E desc[UR6][R4.64], RZ ;  /* 0x000000ff04007986 */ /* 0x0003e8000c101906 */
[----:B------:R1:W-:Y:S04]  /*0a50*/  STG.E desc[UR6][R4.64+0x4], RZ ;  /* 0x000004ff04007986 */ /* 0x0003e8000c101906 */
[----:B------:R1:W-:Y:S04]  /*0a60*/  STG.E desc[UR6][R4.64+0x8], RZ ;  /* 0x000008ff04007986 */ /* 0x0003e8000c101906 */
[----:B------:R1:W-:Y:S04]  /*0a70*/  STG.E desc[UR6][R4.64+0xc], RZ ;  /* 0x00000cff04007986 */ /* 0x0003e8000c101906 */
[----:B------:R1:W-:Y:S04]  /*0a80*/  STG.E desc[UR6][R4.64+0x10], RZ ;  /* 0x000010ff04007986 */ /* 0x0003e8000c101906 */
[----:B------:R1:W-:Y:S04]  /*0a90*/  STG.E desc[UR6][R4.64+0x14], RZ ;  /* 0x000014ff04007986 */ /* 0x0003e8000c101906 */
[----:B------:R1:W-:Y:S04]  /*0aa0*/  STG.E desc[UR6][R4.64+0x18], RZ ;  /* 0x000018ff04007986 */ /* 0x0003e8000c101906 */
[----:B------:R1:W-:Y:S01]  /*0ab0*/  STG.E desc[UR6][R4.64+0x1c], RZ ;  /* 0x00001cff04007986 */ /* 0x0003e2000c101906 */
[----:B------:R-:W-:Y:S05]  /*0ac0*/  @P0 BRA `(.L_x_86) ;  /* 0xfffffffc00cc0947 */ /* 0x000fea000383ffff */
.L_x_85:
[----:B------:R-:W-:Y:S05]  /*0ad0*/  @!P1 EXIT ;  /* 0x000000000000994d */ /* 0x000fea0003800000 */
[----:B------:R-:W-:Y:S02]  /*0ae0*/  ISETP.GE.U32.AND P0, PT, R8, 0x4, PT ;  /* 0x000000040800780c */ /* 0x000fe40003f06070 */
[----:B------:R-:W-:-:S04]  /*0af0*/  LOP3.LUT R6, R3, 0x3, RZ, 0xc0, !PT ;  /* 0x0000000303067812 */ /* 0x000fc800078ec0ff */
[----:B------:R-:W-:-:S07]  /*0b00*/  ISETP.NE.AND P1, PT, R6, RZ, PT ;  /* 0x000000ff0600720c */ /* 0x000fce0003f25270 */
[----:B------:R-:W-:Y:S06]  /*0b10*/  @!P0 BRA `(.L_x_87) ;  /* 0x0000000000208947 */ /* 0x000fec0003800000 */
[----:B-1----:R-:W0:Y:S01]  /*0b20*/  LDC.64 R4, c[0x0][0x390] ;  /* 0x0000e400ff047b82 */ /* 0x002e220000000a00 */
[----:B------:R-:W-:Y:S01]  /*0b30*/  IMAD R7, R0, R3, R2 ;  /* 0x0000000300077224 */ /* 0x000fe200078e0202 */
[----:B------:R-:W-:-:S03]  /*0b40*/  IADD3 R2, PT, PT, R2, 0x4, RZ ;  /* 0x0000000402027810 */ /* 0x000fc60007ffe0ff */
[----:B0-----:R-:W-:-:S05]  /*0b50*/  IMAD.WIDE R4, R7, 0x4, R4 ;  /* 0x0000000407047825 */ /* 0x001fca00078e0204 */
[----:B------:R0:W-:Y:S04]  /*0b60*/  STG.E desc[UR6][R4.64], RZ ;  /* 0x000000ff04007986 */ /* 0x0001e8000c101906 */
[----:B------:R0:W-:Y:S04]  /*0b70*/  STG.E desc[UR6][R4.64+0x4], RZ ;  /* 0x000004ff04007986 */ /* 0x0001e8000c101906 */
[----:B------:R0:W-:Y:S04]  /*0b80*/  STG.E desc[UR6][R4.64+0x8], RZ ;  /* 0x000008ff04007986 */ /* 0x0001e8000c101906 */
[----:B------:R0:W-:Y:S02]  /*0b90*/  STG.E desc[UR6][R4.64+0xc], RZ ;  /* 0x00000cff04007986 */ /* 0x0001e4000c101906 */
.L_x_87:
[----:B------:R-:W-:Y:S05]  /*0ba0*/  @!P1 EXIT ;  /* 0x000000000000994d */ /* 0x000fea0003800000 */
[----:B------:R-:W-:Y:S02]  /*0bb0*/  ISETP.NE.AND P0, PT, R6, 0x1, PT ;  /* 0x000000010600780c */ /* 0x000fe40003f05270 */
[----:B------:R-:W-:-:S04]  /*0bc0*/  LOP3.LUT R6, R3, 0x1, RZ, 0xc0, !PT ;  /* 0x0000000103067812 */ /* 0x000fc800078ec0ff */
[----:B------:R-:W-:-:S07]  /*0bd0*/  ISETP.NE.U32.AND P1, PT, R6, 0x1, PT ;  /* 0x000000010600780c */ /* 0x000fce0003f25070 */
[----:B01----:R-:W0:Y:S01]  /*0be0*/  @P0 LDC.64 R4, c[0x0][0x390] ;  /* 0x0000e400ff040b82 */ /* 0x003e220000000a00 */
[----:B------:R-:W-:-:S04]  /*0bf0*/  @P0 IMAD R7, R0, R3, R2 ;  /* 0x0000000300070224 */ /* 0x000fc800078e0202 */
[----:B0-----:R-:W-:-:S05]  /*0c00*/  @P0 IMAD.WIDE R4, R7, 0x4, R4 ;  /* 0x0000000407040825 */ /* 0x001fca00078e0204 */
[----:B------:R0:W-:Y:S04]  /*0c10*/  @P0 STG.E desc[UR6][R4.64], RZ ;  /* 0x000000ff04000986 */ /* 0x0001e8000c101906 */
[----:B------:R0:W-:Y:S01]  /*0c20*/  @P0 STG.E desc[UR6][R4.64+0x4], RZ ;  /* 0x000004ff04000986 */ /* 0x0001e2000c101906 */
[----:B------:R-:W-:Y:S05]  /*0c30*/  @P1 EXIT ;  /* 0x000000000000194d */ /* 0x000fea0003800000 */
[----:B0-----:R-:W0:Y:S01]  /*0c40*/  LDC.64 R4, c[0x0][0x390] ;  /* 0x0000e400ff047b82 */ /* 0x001e220000000a00 */
[----:B------:R-:W-:-:S05]  /*0c50*/  @P0 IADD3 R2, PT, PT, R2, 0x2, RZ ;  /* 0x0000000202020810 */ /* 0x000fca0007ffe0ff */
[----:B------:R-:W-:-:S04]  /*0c60*/  IMAD R3, R0, R3, R2 ;  /* 0x0000000300037224 */ /* 0x000fc800078e0202 */
[----:B0-----:R-:W-:-:S05]  /*0c70*/  IMAD.WIDE R2, R3, 0x4, R4 ;  /* 0x0000000403027825 */ /* 0x001fca00078e0204 */
[----:B------:R-:W-:Y:S01]  /*0c80*/  STG.E desc[UR6][R2.64], RZ ;  /* 0x000000ff02007986 */ /* 0x000fe2000c101906 */
[----:B------:R-:W-:Y:S05]  /*0c90*/  EXIT ;  /* 0x000000000000794d */ /* 0x000fea0003800000 */
.L_x_88:
        /* <DEDUP_REMOVED lines=14> */
.L_x_93:


//--------------------- .nv.shared.reserved.0     --------------------------
	.section	.nv.shared.reserved.0,"aw",@nobits
	.weak		__nv_reservedSMEM_offset_0_alias
	.size		__nv_reservedSMEM_offset_0_alias, 0, 64
	.other		__nv_reservedSMEM_offset_0_alias,@"STO_CUDA_RESERVED_SHARED STV_DEFAULT"
__nv_reservedSMEM_offset_0_alias:
	.zero		0
	.zero		64


//--------------------- .nv.constant0._Z17centroid_distancePfS_iiS_ --------------------------
	.section	.nv.constant0._Z17centroid_distancePfS_iiS_,"a",@progbits
	.sectionflags	@""
	.align	4
.nv.constant0._Z17centroid_distancePfS_iiS_:
	.zero		928


//--------------------- .nv.constant0._Z18calculate_centroidPfPiS_S_ii --------------------------
	.section	.nv.constant0._Z18calculate_centroidPfPiS_S_ii,"a",@progbits
	.sectionflags	@""
	.align	4
.nv.constant0._Z18calculate_centroidPfPiS_S_ii:
	.zero		936


//--------------------- .nv.constant0._Z14assign_clusterPiPKfS1_iiiPfS_ --------------------------
	.section	.nv.constant0._Z14assign_clusterPiPKfS1_iiiPfS_,"a",@progbits
	.sectionflags	@""
	.align	4
.nv.constant0._Z14assign_clusterPiPKfS1_iiiPfS_:
	.zero		952


//--------------------- .nv.constant0._Z18calculate_distancePfS_S_iii --------------------------
	.section	.nv.constant0._Z18calculate_distancePfS_S_iii,"a",@progbits
	.sectionflags	@""
	.align	4
.nv.constant0._Z18calculate_distancePfS_S_iii:
	.zero		932


//--------------------- SYMBOLS --------------------------

	.type		.nv.reservedSmem.offset0,@object
	.size		.nv.reservedSmem.offset0,0x4
